# CuTe-DSL kernel — source=cudnn_frontend_dsl family=gemm_amax
# config = {"ab_dtype": "Float4E2M1FN", "sf_vec": 16, "d_dtype": "Float8E4M3FN", "mma_mn": [128, 128], "cluster_mn": [2, 1]}


// ===== COMPILED SASS (sm_100a) =====

	.target	sm_100a

	.elftype	@"ET_EXEC"


//--------------------- .note.nv.tkinfo           --------------------------
	.section	.note.nv.tkinfo,"",@"SHT_NOTE"
	.sectionflags	@"SHF_NOTE_NV_TKINFO"
	.tkinfo
        /*0018*/ 	.word	0x00000081
        /*0030*/ 	.string	""
        /*0030*/ 	.string	"ptxas"
        /*0030*/ 	.string	"Cuda compilation tools, release 12.9, V12.9.83"
        /*0030*/ 	.string	"Build system must define TOOLS_VERSION_EXTENDED"
        /*0030*/ 	.string	"-O 3 -arch sm_100a "



//--------------------- .note.nv.cuver            --------------------------
	.section	.note.nv.cuver,"",@"SHT_NOTE"
	.sectionflags	@"SHF_NOTE_NV_CUVER"
        /*0018*/ 	.short	0x0001
        /*001a*/ 	.short	0x0064
        /*001c*/ 	.short	0x0001
        /*001e*/ 	.short	0x0000
        /*0020*/ 	.short	0x0001
        /*0022*/ 	.short	0x0000


//--------------------- .nv.info                  --------------------------
	.section	.nv.info,"",@"SHT_CUDA_INFO"
	.align	4


	//----- nvinfo : EIATTR_REGCOUNT
	.align		4
        /*0000*/ 	.byte	0x04, 0x2f
        /*0002*/ 	.short	(.L_4 - .L_3)
	.align		4
.L_3:
        /*0004*/ 	.word	index@(kernel_cutlass_kernel_cudnngemm_amaxdense_blockscaled_gemm_persistent_amaxSm100BlockScaledPersistentDenseGemmKernel_object_at__TiledMMA_ThrLayoutVMNK11110000_PermutationMNK____MMAAtom_Thr_0)
        /*0008*/ 	.word	0x0000003c


	//----- nvinfo : EIATTR_FRAME_SIZE
	.align		4
.L_4:
        /*000c*/ 	.byte	0x04, 0x11
        /*000e*/ 	.short	(.L_6 - .L_5)
	.align		4
.L_5:
        /*0010*/ 	.word	index@($__internal_2_$__cuda_sm10x_tcgen05_guardrail_trap_unallocated_columns_being_dealloced)
        /*0014*/ 	.word	0x00000000


	//----- nvinfo : EIATTR_FRAME_SIZE
	.align		4
.L_6:
        /*0018*/ 	.byte	0x04, 0x11
        /*001a*/ 	.short	(.L_8 - .L_7)
	.align		4
.L_7:
        /*001c*/ 	.word	index@($__internal_1_$__cuda_sm10x_tcgen05_guardrail_trap_phase_invalid_during_alloc)
        /*0020*/ 	.word	0x00000000


	//----- nvinfo : EIATTR_FRAME_SIZE
	.align		4
.L_8:
        /*0024*/ 	.byte	0x04, 0x11
        /*0026*/ 	.short	(.L_10 - .L_9)
	.align		4
.L_9:
        /*0028*/ 	.word	index@($__internal_0_$__cuda_sm10x_tcgen05_guardrail_trap_col_being_dealloced_not_returned_by_alloc)
        /*002c*/ 	.word	0x00000000


	//----- nvinfo : EIATTR_FRAME_SIZE
	.align		4
.L_10:
        /*0030*/ 	.byte	0x04, 0x11
        /*0032*/ 	.short	(.L_12 - .L_11)
	.align		4
.L_11:
        /*0034*/ 	.word	index@(kernel_cutlass_kernel_cudnngemm_amaxdense_blockscaled_gemm_persistent_amaxSm100BlockScaledPersistentDenseGemmKernel_object_at__TiledMMA_ThrLayoutVMNK11110000_PermutationMNK____MMAAtom_Thr_0)
        /*0038*/ 	.word	0x00000000


	//----- nvinfo : EIATTR_MIN_STACK_SIZE
	.align		4
.L_12:
        /*003c*/ 	.byte	0x04, 0x12
        /*003e*/ 	.short	(.L_14 - .L_13)
	.align		4
.L_13:
        /*0040*/ 	.word	index@(kernel_cutlass_kernel_cudnngemm_amaxdense_blockscaled_gemm_persistent_amaxSm100BlockScaledPersistentDenseGemmKernel_object_at__TiledMMA_ThrLayoutVMNK11110000_PermutationMNK____MMAAtom_Thr_0)
        /*0044*/ 	.word	0x00000000
.L_14:


//--------------------- .nv.info.kernel_cutlass_kernel_cudnngemm_amaxdense_blockscaled_gemm_persistent_amaxSm100BlockScaledPersistentDenseGemmKernel_object_at__TiledMMA_ThrLayoutVMNK11110000_PermutationMNK____MMAAtom_Thr_0 --------------------------
	.section	.nv.info.kernel_cutlass_kernel_cudnngemm_amaxdense_blockscaled_gemm_persistent_amaxSm100BlockScaledPersistentDenseGemmKernel_object_at__TiledMMA_ThrLayoutVMNK11110000_PermutationMNK____MMAAtom_Thr_0,"",@"SHT_CUDA_INFO"
	.sectionflags	@""
	.align	4


	//----- nvinfo : EIATTR_CUDA_API_VERSION
	.align		4
        /*0000*/ 	.byte	0x04, 0x37
        /*0002*/ 	.short	(.L_16 - .L_15)
.L_15:
        /*0004*/ 	.word	0x00000081


	//----- nvinfo : EIATTR_KPARAM_INFO
	.align		4
.L_16:
        /*0008*/ 	.byte	0x04, 0x17
        /*000a*/ 	.short	(.L_18 - .L_17)
.L_17:
        /*000c*/ 	.word	0x00000000
        /*0010*/ 	.short	0x000a
        /*0012*/ 	.short	0x02e0
        /*0014*/ 	.byte	0x00, 0xf0, 0x31, 0x00


	//----- nvinfo : EIATTR_KPARAM_INFO
	.align		4
.L_18:
        /*0018*/ 	.byte	0x04, 0x17
        /*001a*/ 	.short	(.L_20 - .L_19)
.L_19:
        /*001c*/ 	.word	0x00000000
        /*0020*/ 	.short	0x0009
        /*0022*/ 	.short	0x02d4
        /*0024*/ 	.byte	0x00, 0xf0, 0x31, 0x00


	//----- nvinfo : EIATTR_KPARAM_INFO
	.align		4
.L_20:
        /*0028*/ 	.byte	0x04, 0x17
        /*002a*/ 	.short	(.L_22 - .L_21)
.L_21:
        /*002c*/ 	.word	0x00000000
        /*0030*/ 	.short	0x0008
        /*0032*/ 	.short	0x02c8
        /*0034*/ 	.byte	0x00, 0xf0, 0x31, 0x00


	//----- nvinfo : EIATTR_KPARAM_INFO
	.align		4
.L_22:
        /*0038*/ 	.byte	0x04, 0x17
        /*003a*/ 	.short	(.L_24 - .L_23)
.L_23:
        /*003c*/ 	.word	0x00000000
        /*0040*/ 	.short	0x0007
        /*0042*/ 	.short	0x02c0
        /*0044*/ 	.byte	0x00, 0xf0, 0x21, 0x00


	//----- nvinfo : EIATTR_KPARAM_INFO
	.align		4
.L_24:
        /*0048*/ 	.byte	0x04, 0x17
        /*004a*/ 	.short	(.L_26 - .L_25)
.L_25:
        /*004c*/ 	.word	0x00000000
        /*0050*/ 	.short	0x0006
        /*0052*/ 	.short	0x0240
        /*0054*/ 	.byte	0x00, 0xf0, 0x01, 0x02


	//----- nvinfo : EIATTR_KPARAM_INFO
	.align		4
.L_26:
        /*0058*/ 	.byte	0x04, 0x17
        /*005a*/ 	.short	(.L_28 - .L_27)
.L_27:
        /*005c*/ 	.word	0x00000000
        /*0060*/ 	.short	0x0005
        /*0062*/ 	.short	0x01c0
        /*0064*/ 	.byte	0x00, 0xf0, 0x01, 0x02


	//----- nvinfo : EIATTR_KPARAM_INFO
	.align		4
.L_28:
        /*0068*/ 	.byte	0x04, 0x17
        /*006a*/ 	.short	(.L_30 - .L_29)
.L_29:
        /*006c*/ 	.word	0x00000000
        /*0070*/ 	.short	0x0004
        /*0072*/ 	.short	0x0140
        /*0074*/ 	.byte	0x00, 0xf0, 0x01, 0x02


	//----- nvinfo : EIATTR_KPARAM_INFO
	.align		4
.L_30:
        /*0078*/ 	.byte	0x04, 0x17
        /*007a*/ 	.short	(.L_32 - .L_31)
.L_31:
        /*007c*/ 	.word	0x00000000
        /*0080*/ 	.short	0x0003
        /*0082*/ 	.short	0x00c0
        /*0084*/ 	.byte	0x00, 0xf0, 0x01, 0x02


	//----- nvinfo : EIATTR_KPARAM_INFO
	.align		4
.L_32:
        /*0088*/ 	.byte	0x04, 0x17
        /*008a*/ 	.short	(.L_34 - .L_33)
.L_33:
        /*008c*/ 	.word	0x00000000
        /*0090*/ 	.short	0x0002
        /*0092*/ 	.short	0x0040
        /*0094*/ 	.byte	0x00, 0xf0, 0x01, 0x02


	//----- nvinfo : EIATTR_KPARAM_INFO
	.align		4
.L_34:
        /*0098*/ 	.byte	0x04, 0x17
        /*009a*/ 	.short	(.L_36 - .L_35)
.L_35:
        /*009c*/ 	.word	0x00000000
        /*00a0*/ 	.short	0x0001
        /*00a2*/ 	.short	0x000c
        /*00a4*/ 	.byte	0x00, 0xf0, 0x31, 0x00


	//----- nvinfo : EIATTR_KPARAM_INFO
	.align		4
.L_36:
        /*00a8*/ 	.byte	0x04, 0x17
        /*00aa*/ 	.short	(.L_38 - .L_37)
.L_37:
        /*00ac*/ 	.word	0x00000000
        /*00b0*/ 	.short	0x0000
        /*00b2*/ 	.short	0x0000
        /*00b4*/ 	.byte	0x00, 0xf0, 0x31, 0x00


	//----- nvinfo : EIATTR_AT_ENTRY_FRAGMENTS
	.align		4
.L_38:
        /*00b8*/ 	.byte	0x04, 0x4f
        /*00ba*/ 	.short	(.L_40 - .L_39)


	//   ....[0]....
.L_39:
        /*00bc*/ 	.word	0x00000004


	//----- nvinfo : EIATTR_RESERVED_SMEM_USED
	.align		4
.L_40:
        /*00c0*/ 	.byte	0x01, 0x41
	.zero		2


	//----- nvinfo : EIATTR_SPARSE_MMA_MASK
	.align		4
        /*00c4*/ 	.byte	0x03, 0x50
        /*00c6*/ 	.short	0x0000


	//----- nvinfo : EIATTR_TCGEN05_1CTA_USED
	.align		4
        /*00c8*/ 	.byte	0x01, 0x51
	.zero		2


	//----- nvinfo : EIATTR_MAXREG_COUNT
	.align		4
        /*00cc*/ 	.byte	0x03, 0x1b
        /*00ce*/ 	.short	0x00ff


	//----- nvinfo : EIATTR_NUM_BARRIERS
	.align		4
        /*00d0*/ 	.byte	0x02, 0x4c
        /*00d2*/ 	.byte	0x04
	.zero		1


	//----- nvinfo : EIATTR_INT_WARP_WIDE_INSTR_OFFSETS
	.align		4
        /*00d4*/ 	.byte	0x04, 0x31
        /*00d6*/ 	.short	(.L_42 - .L_41)


	//   ....[0]....
.L_41:
        /*00d8*/ 	.word	0x00003f80


	//   ....[1]....
        /*00dc*/ 	.word	0x00003fc0


	//----- nvinfo : EIATTR_COOP_GROUP_MASK_REGIDS
	.align		4
.L_42:
        /*00e0*/ 	.byte	0x04, 0x29
        /*00e2*/ 	.short	(.L_44 - .L_43)


	//   ....[0]....
.L_43:
        /*00e4*/ 	.word	0xffffffff


	//   ....[1]....
        /*00e8*/ 	.word	0xffffffff


	//   ....[2]....
        /*00ec*/ 	.word	0xffffffff


	//   ....[3]....
        /*00f0*/ 	.word	0xffffffff


	//   ....[4]....
        /*00f4*/ 	.word	0xffffffff


	//   ....[5]....
        /*00f8*/ 	.word	0xffffffff


	//   ....[6]....
        /*00fc*/ 	.word	0xffffffff


	//   ....[7]....
        /*0100*/ 	.word	0xffffffff


	//----- nvinfo : EIATTR_COOP_GROUP_INSTR_OFFSETS
	.align		4
.L_44:
        /*0104*/ 	.byte	0x04, 0x28
        /*0106*/ 	.short	(.L_46 - .L_45)


	//   ....[0]....
.L_45:
        /*0108*/ 	.word	0x00000400


	//   ....[1]....
        /*010c*/ 	.word	0x000005b0


	//   ....[2]....
        /*0110*/ 	.word	0x00000650


	//   ....[3]....
        /*0114*/ 	.word	0x00001e30


	//   ....[4]....
        /*0118*/ 	.word	0x000020f0


	//   ....[5]....
        /*011c*/ 	.word	0x00003ae0


	//   ....[6]....
        /*0120*/ 	.word	0x00003ea0


	//   ....[7]....
        /*0124*/ 	.word	0x00004070


	//----- nvinfo : EIATTR_VRC_CTA_INIT_COUNT
	.align		4
.L_46:
        /*0128*/ 	.byte	0x02, 0x4a
        /*012a*/ 	.byte	0x80
	.zero		1


	//----- nvinfo : EIATTR_MBARRIER_INSTR_OFFSETS
	.align		4
        /*012c*/ 	.byte	0x04, 0x39
        /*012e*/ 	.short	(.L_48 - .L_47)


	//   ....[0]....
.L_47:
        /*0130*/ 	.word	0x000002f0
        /*0134*/ 	.word	0x000000ff
        /*0138*/ 	.word	0x00000000
        /*013c*/ 	.short	0x0100
        /*013e*/ 	.byte	0x04
	.zero		1


	//   ....[1]....
        /*0140*/ 	.word	0x00000300
        /*0144*/ 	.word	0x000000ff
        /*0148*/ 	.word	0x00000008
        /*014c*/ 	.short	0x0100
        /*014e*/ 	.byte	0x04
	.zero		1


	//   ....[2]....
        /*0150*/ 	.word	0x00000310
        /*0154*/ 	.word	0x000000ff
        /*0158*/ 	.word	0x00000010
        /*015c*/ 	.short	0x0100
        /*015e*/ 	.byte	0x04
	.zero		1


	//   ....[3]....
        /*0160*/ 	.word	0x00000320
        /*0164*/ 	.word	0x000000ff
        /*0168*/ 	.word	0x00000018
        /*016c*/ 	.short	0x0100
        /*016e*/ 	.byte	0x04
	.zero		1


	//   ....[4]....
        /*0170*/ 	.word	0x00000330
        /*0174*/ 	.word	0x000000ff
        /*0178*/ 	.word	0x00000020
        /*017c*/ 	.short	0x0100
        /*017e*/ 	.byte	0x04
	.zero		1


	//   ....[5]....
        /*0180*/ 	.word	0x00000340
        /*0184*/ 	.word	0x000000ff
        /*0188*/ 	.word	0x00000028
        /*018c*/ 	.short	0x0100
        /*018e*/ 	.byte	0x04
	.zero		1


	//   ....[6]....
        /*0190*/ 	.word	0x00000350
        /*0194*/ 	.word	0x000000ff
        /*0198*/ 	.word	0x00000030
        /*019c*/ 	.short	0x0100
        /*019e*/ 	.byte	0x04
	.zero		1


	//   ....[7]....
        /*01a0*/ 	.word	0x00000360
        /*01a4*/ 	.word	0x000000ff
        /*01a8*/ 	.word	0x00000038
        /*01ac*/ 	.short	0x0100
        /*01ae*/ 	.byte	0x04
	.zero		1


	//   ....[8]....
        /*01b0*/ 	.word	0x00000370
        /*01b4*/ 	.word	0x000000ff
        /*01b8*/ 	.word	0x00000040
        /*01bc*/ 	.short	0x0100
        /*01be*/ 	.byte	0x04
	.zero		1


	//   ....[9]....
        /*01c0*/ 	.word	0x00000380
        /*01c4*/ 	.word	0x000000ff
        /*01c8*/ 	.word	0x00000048
        /*01cc*/ 	.short	0x0100
        /*01ce*/ 	.byte	0x04
	.zero		1


	//   ....[10]....
        /*01d0*/ 	.word	0x00000390
        /*01d4*/ 	.word	0x000000ff
        /*01d8*/ 	.word	0x00000050
        /*01dc*/ 	.short	0x0100
        /*01de*/ 	.byte	0x04
	.zero		1


	//   ....[11]....
        /*01e0*/ 	.word	0x000003a0
        /*01e4*/ 	.word	0x000000ff
        /*01e8*/ 	.word	0x00000058
        /*01ec*/ 	.short	0x0100
        /*01ee*/ 	.byte	0x04
	.zero		1


	//   ....[12]....
        /*01f0*/ 	.word	0x00000520
        /*01f4*/ 	.word	0x000000ff
        /*01f8*/ 	.word	0x00000060
        /*01fc*/ 	.short	0x0100
        /*01fe*/ 	.byte	0x04
	.zero		1


	//   ....[13]....
        /*0200*/ 	.word	0x00000530
        /*0204*/ 	.word	0x000000ff
        /*0208*/ 	.word	0x00000068
        /*020c*/ 	.short	0x0100
        /*020e*/ 	.byte	0x04
	.zero		1


	//   ....[14]....
        /*0210*/ 	.word	0x00000540
        /*0214*/ 	.word	0x000000ff
        /*0218*/ 	.word	0x00000070
        /*021c*/ 	.short	0x0100
        /*021e*/ 	.byte	0x04
	.zero		1


	//   ....[15]....
        /*0220*/ 	.word	0x00000550
        /*0224*/ 	.word	0x000000ff
        /*0228*/ 	.word	0x00000078
        /*022c*/ 	.short	0x0100
        /*022e*/ 	.byte	0x04
	.zero		1


	//   ....[16]....
        /*0230*/ 	.word	0x00000a80
        /*0234*/ 	.word	0x000000ff
        /*0238*/ 	.word	0x00000030
        /*023c*/ 	.short	0x010a
        /*023e*/ 	.byte	0x08
	.zero		1


	//   ....[17]....
        /*0240*/ 	.word	0x00000cb0
        /*0244*/ 	.word	0x000000ff
        /*0248*/ 	.word	0x00000030
        /*024c*/ 	.short	0x010a
        /*024e*/ 	.byte	0x19
	.zero		1


	//   ....[18]....
        /*0250*/ 	.word	0x00000e00
        /*0254*/ 	.word	0x000000ff
        /*0258*/ 	.word	0x00000030
        /*025c*/ 	.short	0x010a
        /*025e*/ 	.byte	0x0e
	.zero		1


	//   ....[19]....
        /*0260*/ 	.word	0x000011b0
        /*0264*/ 	.word	0x000000ff
        /*0268*/ 	.word	0x00000030
        /*026c*/ 	.short	0x010a
        /*026e*/ 	.byte	0x04
	.zero		1


	//   ....[20]....
        /*0270*/ 	.word	0x00001790
        /*0274*/ 	.word	0x000000ff
        /*0278*/ 	.word	0x00000000
        /*027c*/ 	.short	0x010a
        /*027e*/ 	.byte	0x06
	.zero		1


	//   ....[21]....
        /*0280*/ 	.word	0x000017b0
        /*0284*/ 	.word	0x000000ff
        /*0288*/ 	.word	0x00000070
        /*028c*/ 	.short	0x010a
        /*028e*/ 	.byte	0x44
	.zero		1


	//   ....[22]....
        /*0290*/ 	.word	0x00001a80
        /*0294*/ 	.word	0x000000ff
        /*0298*/ 	.word	0x00000000
        /*029c*/ 	.short	0x010a
        /*029e*/ 	.byte	0x22
	.zero		1


	//   ....[23]....
        /*02a0*/ 	.word	0x00001c00
        /*02a4*/ 	.word	0x000000ff
        /*02a8*/ 	.word	0x00000000
        /*02ac*/ 	.short	0x010a
        /*02ae*/ 	.byte	0x22
	.zero		1


	//   ....[24]....
        /*02b0*/ 	.word	0x00001dc0
        /*02b4*/ 	.word	0x00000002
        /*02b8*/ 	.word	0x00000070
        /*02bc*/ 	.short	0x010a
        /*02be*/ 	.byte	0xff
	.zero		1


	//   ....[25]....
        /*02c0*/ 	.word	0x00002710
        /*02c4*/ 	.word	0x00000002
        /*02c8*/ 	.word	0x00000060
        /*02cc*/ 	.short	0x010a
        /*02ce*/ 	.byte	0xff
	.zero		1


	//   ....[26]....
        /*02d0*/ 	.word	0x00003d00
        /*02d4*/ 	.word	0x00000002
        /*02d8*/ 	.word	0x00000070
        /*02dc*/ 	.short	0x0101
        /*02de*/ 	.byte	0xff
	.zero		1


	//   ....[27]....
        /*02e0*/ 	.word	0x000040d0
        /*02e4*/ 	.word	0x00000002
        /*02e8*/ 	.word	0x00000030
        /*02ec*/ 	.short	0x010a
        /*02ee*/ 	.byte	0xff
	.zero		1


	//   ....[28]....
        /*02f0*/ 	.word	0x00004150
        /*02f4*/ 	.word	0x00000002
        /*02f8*/ 	.word	0x00000030
        /*02fc*/ 	.short	0x010a
        /*02fe*/ 	.byte	0xff
	.zero		1


	//   ....[29]....
        /*0300*/ 	.word	0x000041d0
        /*0304*/ 	.word	0x00000002
        /*0308*/ 	.word	0x00000070
        /*030c*/ 	.short	0x010a
        /*030e*/ 	.byte	0xff
	.zero		1


	//   ....[30]....
        /*0310*/ 	.word	0x00004250
        /*0314*/ 	.word	0x00000002
        /*0318*/ 	.word	0x00000000
        /*031c*/ 	.short	0x010a
        /*031e*/ 	.byte	0xff
	.zero		1


	//   ....[31]....
        /*0320*/ 	.word	0x000042b0
        /*0324*/ 	.word	0x00000002
        /*0328*/ 	.word	0x00000070
        /*032c*/ 	.short	0x010a
        /*032e*/ 	.byte	0xff
	.zero		1


	//   ....[32]....
        /*0330*/ 	.word	0x00004310
        /*0334*/ 	.word	0x00000002
        /*0338*/ 	.word	0x00000060
        /*033c*/ 	.short	0x010a
        /*033e*/ 	.byte	0xff
	.zero		1


	//----- nvinfo : EIATTR_NUM_MBARRIERS
	.align		4
.L_48:
        /*0340*/ 	.byte	0x03, 0x38
        /*0342*/ 	.short	0x0010


	//----- nvinfo : EIATTR_EXIT_INSTR_OFFSETS
	.align		4
        /*0344*/ 	.byte	0x04, 0x1c
        /*0346*/ 	.short	(.L_50 - .L_49)


	//   ....[0]....
.L_49:
        /*0348*/ 	.word	0x00001df0


	//   ....[1]....
        /*034c*/ 	.word	0x00004090


	//----- nvinfo : EIATTR_REQNTID
	.align		4
.L_50:
        /*0350*/ 	.byte	0x04, 0x10
        /*0352*/ 	.short	(.L_52 - .L_51)
.L_51:
        /*0354*/ 	.word	0x000000c0
        /*0358*/ 	.word	0x00000001
        /*035c*/ 	.word	0x00000001


	//----- nvinfo : EIATTR_CRS_STACK_SIZE
	.align		4
.L_52:
        /*0360*/ 	.byte	0x04, 0x1e
        /*0362*/ 	.short	(.L_54 - .L_53)
.L_53:
        /*0364*/ 	.word	0x00000000


	//----- nvinfo : EIATTR_CBANK_PARAM_SIZE
	.align		4
.L_54:
        /*0368*/ 	.byte	0x03, 0x19
        /*036a*/ 	.short	0x02ec


	//----- nvinfo : EIATTR_PARAM_CBANK
	.align		4
        /*036c*/ 	.byte	0x04, 0x0a
        /*036e*/ 	.short	(.L_56 - .L_55)
	.align		4
.L_55:
        /*0370*/ 	.word	index@(.nv.constant0.kernel_cutlass_kernel_cudnngemm_amaxdense_blockscaled_gemm_persistent_amaxSm100BlockScaledPersistentDenseGemmKernel_object_at__TiledMMA_ThrLayoutVMNK11110000_PermutationMNK____MMAAtom_Thr_0)
        /*0374*/ 	.short	0x0380
        /*0376*/ 	.short	0x02ec


	//----- nvinfo : EIATTR_SW_WAR
	.align		4
.L_56:
        /*0378*/ 	.byte	0x04, 0x36
        /*037a*/ 	.short	(.L_58 - .L_57)
.L_57:
        /*037c*/ 	.word	0x00000008
.L_58:


//--------------------- .nv.compat                --------------------------
	.section	.nv.compat,"",@"SHT_CUDA_COMPAT_INFO"
	.align	4
        /*0000*/ 	.byte	0x02, 0x02, 0x02, 0x00, 0x02, 0x05, 0x05, 0x00, 0x02, 0x03, 0x01, 0x00, 0x02, 0x06, 0x01, 0x00


//--------------------- .nv.callgraph             --------------------------
	.section	.nv.callgraph,"",@"SHT_CUDA_CALLGRAPH"
	.align	4
	.sectionentsize	8
	.align		4
        /*0000*/ 	.word	0x00000000
	.align		4
        /*0004*/ 	.word	0xffffffff
	.align		4
        /*0008*/ 	.word	0x00000000
	.align		4
        /*000c*/ 	.word	0xfffffffe
	.align		4
        /*0010*/ 	.word	0x00000000
	.align		4
        /*0014*/ 	.word	0xfffffffd
	.align		4
        /*0018*/ 	.word	0x00000000
	.align		4
        /*001c*/ 	.word	0xfffffffc


//--------------------- .text.kernel_cutlass_kernel_cudnngemm_amaxdense_blockscaled_gemm_persistent_amaxSm100BlockScaledPersistentDenseGemmKernel_object_at__TiledMMA_ThrLayoutVMNK11110000_PermutationMNK____MMAAtom_Thr_0 --------------------------
	.section	.text.kernel_cutlass_kernel_cudnngemm_amaxdense_blockscaled_gemm_persistent_amaxSm100BlockScaledPersistentDenseGemmKernel_object_at__TiledMMA_ThrLayoutVMNK11110000_PermutationMNK____MMAAtom_Thr_0,"ax",@progbits
	.align	128
        .global         kernel_cutlass_kernel_cudnngemm_amaxdense_blockscaled_gemm_persistent_amaxSm100BlockScaledPersistentDenseGemmKernel_object_at__TiledMMA_ThrLayoutVMNK11110000_PermutationMNK____MMAAtom_Thr_0
        .type           kernel_cutlass_kernel_cudnngemm_amaxdense_blockscaled_gemm_persistent_amaxSm100BlockScaledPersistentDenseGemmKernel_object_at__TiledMMA_ThrLayoutVMNK11110000_PermutationMNK____MMAAtom_Thr_0,@function
        .size           kernel_cutlass_kernel_cudnngemm_amaxdense_blockscaled_gemm_persistent_amaxSm100BlockScaledPersistentDenseGemmKernel_object_at__TiledMMA_ThrLayoutVMNK11110000_PermutationMNK____MMAAtom_Thr_0,(.L_x_64 - kernel_cutlass_kernel_cudnngemm_amaxdense_blockscaled_gemm_persistent_amaxSm100BlockScaledPersistentDenseGemmKernel_object_at__TiledMMA_ThrLayoutVMNK11110000_PermutationMNK____MMAAtom_Thr_0)
        .other          kernel_cutlass_kernel_cudnngemm_amaxdense_blockscaled_gemm_persistent_amaxSm100BlockScaledPersistentDenseGemmKernel_object_at__TiledMMA_ThrLayoutVMNK11110000_PermutationMNK____MMAAtom_Thr_0,@"STO_CUDA_ENTRY STV_DEFAULT"
kernel_cutlass_kernel_cudnngemm_amaxdense_blockscaled_gemm_persistent_amaxSm100BlockScaledPersistentDenseGemmKernel_object_at__TiledMMA_ThrLayoutVMNK11110000_PermutationMNK____MMAAtom_Thr_0:
.text.kernel_cutlass_kernel_cudnngemm_amaxdense_blockscaled_gemm_persistent_amaxSm100BlockScaledPersistentDenseGemmKernel_object_at__TiledMMA_ThrLayoutVMNK11110000_PermutationMNK____MMAAtom_Thr_0:
[----:B------:R-:W1:Y:S01]  /*0000*/  LDC R1, c[0x0][0x37c] ;  /* 0x0000df00ff017b82 */ /* 0x000e620000000800 */
[----:B------:R-:W2:Y:S07]  /*0010*/  S2R R0, SR_TID.X ;  /* 0x0000000000007919 */ /* 0x000eae0000002100 */
[----:B------:R-:W3:Y:S01]  /*0020*/  S2UR UR45, SR_CgaCtaId ;  /* 0x00000000002d79c3 */ /* 0x000ee20000008800 */
[----:B------:R-:W4:Y:S01]  /*0030*/  LDCU.U8 UR5, c[0x0][0x382] ;  /* 0x00007040ff0577ac */ /* 0x000f220008000000 */
[----:B------:R-:W5:Y:S01]  /*0040*/  LDCU.U8 UR6, c[0x0][0x381] ;  /* 0x00007020ff0677ac */ /* 0x000f620008000000 */
[----:B------:R-:W2:Y:S01]  /*0050*/  LDCU UR7, c[0x0][0x36c] ;  /* 0x00006d80ff0777ac */ /* 0x000ea20008000800 */
[----:B----4-:R-:W-:-:S02]  /*0060*/  ULOP3.LUT UR5, UR5, 0x1, URZ, 0xc0, !UPT ;  /* 0x0000000105057892 */ /* 0x010fc4000f8ec0ff */
[----:B-----5:R-:W-:Y:S02]  /*0070*/  ULOP3.LUT UR6, UR6, 0x1, URZ, 0xc0, !UPT ;  /* 0x0000000106067892 */ /* 0x020fe4000f8ec0ff */
[----:B---3--:R-:W-:Y:S02]  /*0080*/  ULEA.HI UR4, UR45, UR45, URZ, 0x1 ;  /* 0x0000002d2d047291 */ /* 0x008fe4000f8f08ff */
[----:B--2---:R-:W-:Y:S02]  /*0090*/  UISETP.EQ.U32.AND UP4, UPT, UR7, 0x1, UPT ;  /* 0x000000010700788c */ /* 0x004fe4000bf82070 */
[----:B------:R-:W-:Y:S01]  /*00a0*/  ULOP3.LUT UR4, UR4, 0xfffffffe, URZ, 0xc0, !UPT ;  /* 0xfffffffe04047892 */ /* 0x000fe2000f8ec0ff */
[----:B------:R-:W-:Y:S01]  /*00b0*/  SHF.R.U32.HI R7, RZ, 0x5, R0 ;  /* 0x00000005ff077819 */ /* 0x000fe20000011600 */
[----:B------:R-:W-:Y:S02]  /*00c0*/  UISETP.NE.U32.AND UP6, UPT, UR5, 0x1, UPT ;  /* 0x000000010500788c */ /* 0x000fe4000bfc5070 */
[----:B------:R-:W-:Y:S01]  /*00d0*/  UIADD3 UR47, UPT, UPT, -UR4, UR45, URZ ;  /* 0x0000002d042f7290 */ /* 0x000fe2000fffe1ff */
[C---:B------:R-:W-:Y:S01]  /*00e0*/  ISETP.NE.AND P1, PT, R7.reuse, 0x5, PT ;  /* 0x000000050700780c */ /* 0x040fe20003f25270 */
[----:B------:R-:W-:Y:S01]  /*00f0*/  UISETP.NE.U32.AND UP5, UPT, UR6, 0x1, UPT ;  /* 0x000000010600788c */ /* 0x000fe2000bfa5070 */
[----:B------:R-:W-:-:S11]  /*0100*/  ISETP.NE.AND P0, PT, R7, RZ, PT ;  /* 0x000000ff0700720c */ /* 0x000fd60003f05270 */
[----:B-1----:R-:W-:Y:S05]  /*0110*/  @P1 BRA `(.L_x_0) ;  /* 0x0000000000441947 */ /* 0x002fea0003800000 */
[----:B------:R-:W1:Y:S02]  /*0120*/  LDCU.64 UR4, c[0x0][0x348] ;  /* 0x00006900ff0477ac */ /* 0x000e640008000a00 */
[----:B-1----:R-:W-:Y:S02]  /*0130*/  UIADD3 UR12, UP0, UPT, UR4, 0x40, URZ ;  /* 0x00000040040c7890 */ /* 0x002fe4000ff1e0ff */
[----:B------:R-:W-:Y:S02]  /*0140*/  UIADD3 UR10, UP3, UPT, UR4, 0xc0, URZ ;  /* 0x000000c0040a7890 */ /* 0x000fe4000ff7e0ff */
[----:B------:R-:W-:Y:S02]  /*0150*/  UIADD3 UR8, UP2, UPT, UR4, 0x140, URZ ;  /* 0x0000014004087890 */ /* 0x000fe4000ff5e0ff */
[----:B------:R-:W-:Y:S02]  /*0160*/  UIADD3 UR6, UP1, UPT, UR4, 0x1c0, URZ ;  /* 0x000001c004067890 */ /* 0x000fe4000ff3e0ff */
[----:B------:R-:W-:-:S02]  /*0170*/  UIADD3.X UR13, UPT, UPT, URZ, UR5, URZ, UP0, !UPT ;  /* 0x00000005ff0d7290 */ /* 0x000fc400087fe4ff */
[----:B------:R-:W-:Y:S02]  /*0180*/  UIADD3 UR4, UP0, UPT, UR4, 0x240, URZ ;  /* 0x0000024004047890 */ /* 0x000fe4000ff1e0ff */
[----:B------:R-:W-:Y:S02]  /*0190*/  UIADD3.X UR11, UPT, UPT, URZ, UR5, URZ, UP3, !UPT ;  /* 0x00000005ff0b7290 */ /* 0x000fe40009ffe4ff */
[----:B------:R-:W-:Y:S02]  /*01a0*/  UIADD3.X UR9, UPT, UPT, URZ, UR5, URZ, UP2, !UPT ;  /* 0x00000005ff097290 */ /* 0x000fe400097fe4ff */
[----:B------:R-:W-:Y:S01]  /*01b0*/  UIADD3.X UR7, UPT, UPT, URZ, UR5, URZ, UP1, !UPT ;  /* 0x00000005ff077290 */ /* 0x000fe20008ffe4ff */
[----:B------:R1:W-:Y:S01]  /*01c0*/  UTMACCTL.PF [UR12] ;  /* 0x000000000c0079b9 */ /* 0x0003e20008040000 */
[----:B------:R-:W-:-:S03]  /*01d0*/  UIADD3.X UR5, UPT, UPT, URZ, UR5, URZ, UP0, !UPT ;  /* 0x00000005ff057290 */ /* 0x000fc600087fe4ff */
[----:B------:R1:W-:Y:S02]  /*01e0*/  UTMACCTL.PF [UR10] ;  /* 0x000000000a0079b9 */ /* 0x0003e40008040000 */
[----:B------:R1:W-:Y:S02]  /*01f0*/  UTMACCTL.PF [UR8] ;  /* 0x00000000080079b9 */ /* 0x0003e40008040000 */
[----:B------:R1:W-:Y:S02]  /*0200*/  UTMACCTL.PF [UR6] ;  /* 0x00000000060079b9 */ /* 0x0003e40008040000 */
[----:B------:R1:W-:Y:S02]  /*0210*/  UTMACCTL.PF [UR4] ;  /* 0x00000000040079b9 */ /* 0x0003e40008040000 */
[----:B-1----:R-:W-:Y:S01]  /*0220*/  NOP ;  /* 0x0000000000007918 */ /* 0x002fe20000000000 */
.L_x_0:
[----:B------:R-:W-:Y:S05]  /*0230*/  @P0 BRA `(.L_x_1) ;  /* 0x0000000000600947 */ /* 0x000fea0003800000 */
[----:B------:R-:W-:Y:S01]  /*0240*/  UMOV UR4, 0x400 ;  /* 0x0000040000047882 */ /* 0x000fe20000000000 */
[----:B------:R-:W-:Y:S01]  /*0250*/  UMOV UR8, 0x1 ;  /* 0x0000000100087882 */ /* 0x000fe20000000000 */
[----:B------:R-:W-:Y:S02]  /*0260*/  ULEA UR4, UR45, UR4, 0x18 ;  /* 0x000000042d047291 */ /* 0x000fe4000f8ec0ff */
[----:B------:R-:W-:-:S04]  /*0270*/  UIADD3 UR8, UPT, UPT, -UR8, 0x100000, URZ ;  /* 0x0010000008087890 */ /* 0x000fc8000fffe1ff */
[----:B------:R-:W-:Y:S02]  /*0280*/  USHF.L.U32 UR9, UR8, 0xb, URZ ;  /* 0x0000000b08097899 */ /* 0x000fe400080006ff */
[----:B------:R-:W-:Y:S01]  /*0290*/  USHF.L.U32 UR8, UR8, 0x1, URZ ;  /* 0x0000000108087899 */ /* 0x000fe200080006ff */
[----:B------:R-:W-:Y:S02]  /*02a0*/  UMOV UR6, 0x2 ;  /* 0x0000000200067882 */ /* 0x000fe40000000000 */
[----:B------:R-:W-:-:S04]  /*02b0*/  UIADD3 UR6, UPT, UPT, -UR6, 0x100000, URZ ;  /* 0x0010000006067890 */ /* 0x000fc8000fffe1ff */
[----:B------:R-:W-:Y:S02]  /*02c0*/  USHF.L.U32 UR7, UR6, 0xb, URZ ;  /* 0x0000000b06077899 */ /* 0x000fe400080006ff */
[----:B------:R-:W-:Y:S01]  /*02d0*/  USHF.L.U32 UR6, UR6, 0x1, URZ ;  /* 0x0000000106067899 */ /* 0x000fe200080006ff */
[----:B------:R-:W1:Y:S02]  /*02e0*/  FENCE.VIEW.ASYNC.S ;  /* 0x00000000000073c6 */ /* 0x000e640000000000 */
[----:B-1----:R1:W2:Y:S01]  /*02f0*/  SYNCS.EXCH.64 URZ, [UR4], UR8 ;  /* 0x0000000804ff75b2 */ /* 0x0022a20008000100 */
[----:B------:R1:W3:Y:S01]  /*0300*/  SYNCS.EXCH.64 URZ, [UR4+0x8], UR8 ;  /* 0x0000080804ff75b2 */ /* 0x0002e20008000100 */
[----:B------:R1:W4:Y:S01]  /*0310*/  SYNCS.EXCH.64 URZ, [UR4+0x10], UR8 ;  /* 0x0000100804ff75b2 */ /* 0x0003220008000100 */
[----:B------:R1:W5:Y:S01]  /*0320*/  SYNCS.EXCH.64 URZ, [UR4+0x18], UR8 ;  /* 0x0000180804ff75b2 */ /* 0x0003620008000100 */
[----:B------:R1:W1:Y:S01]  /*0330*/  SYNCS.EXCH.64 URZ, [UR4+0x20], UR8 ;  /* 0x0000200804ff75b2 */ /* 0x0002620008000100 */
[----:B------:R1:W1:Y:S04]  /*0340*/  SYNCS.EXCH.64 URZ, [UR4+0x28], UR8 ;  /* 0x0000280804ff75b2 */ /* 0x0002680008000100 */
[----:B------:R1:W1:Y:S01]  /*0350*/  SYNCS.EXCH.64 URZ, [UR4+0x30], UR6 ;  /* 0x0000300604ff75b2 */ /* 0x0002620008000100 */
[----:B------:R1:W1:Y:S01]  /*0360*/  SYNCS.EXCH.64 URZ, [UR4+0x38], UR6 ;  /* 0x0000380604ff75b2 */ /* 0x0002620008000100 */
[----:B------:R1:W1:Y:S01]  /*0370*/  SYNCS.EXCH.64 URZ, [UR4+0x40], UR6 ;  /* 0x0000400604ff75b2 */ /* 0x0002620008000100 */
[----:B------:R1:W1:Y:S01]  /*0380*/  SYNCS.EXCH.64 URZ, [UR4+0x48], UR6 ;  /* 0x0000480604ff75b2 */ /* 0x0002620008000100 */
[----:B------:R1:W1:Y:S01]  /*0390*/  SYNCS.EXCH.64 URZ, [UR4+0x50], UR6 ;  /* 0x0000500604ff75b2 */ /* 0x0002620008000100 */
[----:B------:R1:W1:Y:S01]  /*03a0*/  SYNCS.EXCH.64 URZ, [UR4+0x58], UR6 ;  /* 0x0000580604ff75b2 */ /* 0x0002620008000100 */
[----:B------:R-:W-:Y:S01]  /*03b0*/  NOP ;  /* 0x0000000000007918 */ /* 0x000fe20000000000 */
.L_x_1:
[----:B------:R-:W-:Y:S01]  /*03c0*/  NOP ;  /* 0x0000000000007918 */ /* 0x000fe20000000000 */
[----:B------:R-:W-:Y:S05]  /*03d0*/  BRA.U !UP4, `(.L_x_2) ;  /* 0x000000010c087547 */ /* 0x000fea000b800000 */
[----:B-12345:R-:W-:Y:S01]  /*03e0*/  UCGABAR_ARV ;  /* 0x00000000000079c7 */ /* 0x03efe20008000000 */
[----:B------:R-:W-:Y:S05]  /*03f0*/  BRA `(.L_x_3) ;  /* 0x0000000000047947 */ /* 0x000fea0003800000 */
.L_x_2:
[----:B-12345:R-:W-:Y:S01]  /*0400*/  NOP ;  /* 0x0000000000007918 */ /* 0x03efe20000000000 */
.L_x_3:
[----:B------:R-:W-:Y:S05]  /*0410*/  BRA.U !UP4, `(.L_x_4) ;  /* 0x000000010c0c7547 */ /* 0x000fea000b800000 */
[----:B------:R-:W-:Y:S01]  /*0420*/  UCGABAR_WAIT ;  /* 0x0000000000007dc7 */ /* 0x000fe20008000000 */
[----:B------:R-:W-:Y:S01]  /*0430*/  CCTL.IVALL ;  /* 0x00000000ff00798f */ /* 0x000fe20002000000 */
[----:B------:R-:W-:Y:S05]  /*0440*/  BRA `(.L_x_5) ;  /* 0x0000000000047947 */ /* 0x000fea0003800000 */
.L_x_4:
[----:B------:R-:W-:Y:S06]  /*0450*/  BAR.SYNC.DEFER_BLOCKING 0x0 ;  /* 0x0000000000007b1d */ /* 0x000fec0000010000 */
.L_x_5:
[----:B------:R-:W-:Y:S05]  /*0460*/  @P0 BRA `(.L_x_6) ;  /* 0x0000000000400947 */ /* 0x000fea0003800000 */
[----:B------:R-:W-:Y:S01]  /*0470*/  UMOV UR4, 0x400 ;  /* 0x0000040000047882 */ /* 0x000fe20000000000 */
[----:B------:R-:W-:Y:S01]  /*0480*/  UMOV UR6, 0x1 ;  /* 0x0000000100067882 */ /* 0x000fe20000000000 */
[----:B------:R-:W-:Y:S01]  /*0490*/  UMOV UR8, 0x4 ;  /* 0x0000000400087882 */ /* 0x000fe20000000000 */
[----:B------:R-:W-:Y:S02]  /*04a0*/  ULEA UR4, UR45, UR4, 0x18 ;  /* 0x000000042d047291 */ /* 0x000fe4000f8ec0ff */
[----:B------:R-:W-:-:S04]  /*04b0*/  UIADD3 UR6, UPT, UPT, -UR6, 0x100000, URZ ;  /* 0x0010000006067890 */ /* 0x000fc8000fffe1ff */
[----:B------:R-:W-:Y:S02]  /*04c0*/  USHF.L.U32 UR7, UR6, 0xb, URZ ;  /* 0x0000000b06077899 */ /* 0x000fe400080006ff */
[----:B------:R-:W-:Y:S02]  /*04d0*/  USHF.L.U32 UR6, UR6, 0x1, URZ ;  /* 0x0000000106067899 */ /* 0x000fe400080006ff */
[----:B------:R-:W-:-:S04]  /*04e0*/  UIADD3 UR8, UPT, UPT, -UR8, 0x100000, URZ ;  /* 0x0010000008087890 */ /* 0x000fc8000fffe1ff */
[----:B------:R-:W-:Y:S02]  /*04f0*/  USHF.L.U32 UR9, UR8, 0xb, URZ ;  /* 0x0000000b08097899 */ /* 0x000fe400080006ff */
[----:B------:R-:W-:Y:S01]  /*0500*/  USHF.L.U32 UR8, UR8, 0x1, URZ ;  /* 0x0000000108087899 */ /* 0x000fe200080006ff */
[----:B------:R-:W1:Y:S03]  /*0510*/  FENCE.VIEW.ASYNC.S ;  /* 0x00000000000073c6 */ /* 0x000e660000000000 */
[----:B-1----:R1:W2:Y:S01]  /*0520*/  SYNCS.EXCH.64 URZ, [UR4+0x60], UR6 ;  /* 0x0000600604ff75b2 */ /* 0x0022a20008000100 */
[----:B------:R1:W3:Y:S07]  /*0530*/  SYNCS.EXCH.64 URZ, [UR4+0x68], UR6 ;  /* 0x0000680604ff75b2 */ /* 0x0002ee0008000100 */
[----:B------:R1:W4:Y:S01]  /*0540*/  SYNCS.EXCH.64 URZ, [UR4+0x70], UR8 ;  /* 0x0000700804ff75b2 */ /* 0x0003220008000100 */
[----:B------:R1:W5:Y:S01]  /*0550*/  SYNCS.EXCH.64 URZ, [UR4+0x78], UR8 ;  /* 0x0000780804ff75b2 */ /* 0x0003620008000100 */
[----:B------:R-:W-:Y:S01]  /*0560*/  NOP ;  /* 0x0000000000007918 */ /* 0x000fe20000000000 */
.L_x_6:
[----:B------:R-:W-:Y:S01]  /*0570*/  NOP ;  /* 0x0000000000007918 */ /* 0x000fe20000000000 */
[----:B------:R-:W-:Y:S05]  /*0580*/  BRA.U !UP4, `(.L_x_7) ;  /* 0x000000010c087547 */ /* 0x000fea000b800000 */
[----:B--2345:R-:W-:Y:S01]  /*0590*/  UCGABAR_ARV ;  /* 0x00000000000079c7 */ /* 0x03cfe20008000000 */
[----:B------:R-:W-:Y:S05]  /*05a0*/  BRA `(.L_x_8) ;  /* 0x0000000000047947 */ /* 0x000fea0003800000 */
.L_x_7:
[----:B--2345:R-:W-:Y:S01]  /*05b0*/  NOP ;  /* 0x0000000000007918 */ /* 0x03cfe20000000000 */
.L_x_8:
[----:B------:R-:W-:Y:S05]  /*05c0*/  BRA.U !UP4, `(.L_x_9) ;  /* 0x000000010c0c7547 */ /* 0x000fea000b800000 */
[----:B------:R-:W-:Y:S01]  /*05d0*/  UCGABAR_WAIT ;  /* 0x0000000000007dc7 */ /* 0x000fe20008000000 */
[----:B------:R-:W-:Y:S01]  /*05e0*/  CCTL.IVALL ;  /* 0x00000000ff00798f */ /* 0x000fe20002000000 */
[----:B------:R-:W-:Y:S05]  /*05f0*/  BRA `(.L_x_10) ;  /* 0x0000000000047947 */ /* 0x000fea0003800000 */
.L_x_9:
[----:B------:R-:W-:Y:S06]  /*0600*/  BAR.SYNC.DEFER_BLOCKING 0x0 ;  /* 0x0000000000007b1d */ /* 0x000fec0000010000 */
.L_x_10:
[----:B------:R-:W-:Y:S01]  /*0610*/  NOP ;  /* 0x0000000000007918 */ /* 0x000fe20000000000 */
[----:B------:R-:W-:Y:S05]  /*0620*/  BRA.U !UP4, `(.L_x_11) ;  /* 0x000000010c087547 */ /* 0x000fea000b800000 */
[----:B------:R-:W-:Y:S01]  /*0630*/  UCGABAR_ARV ;  /* 0x00000000000079c7 */ /* 0x000fe20008000000 */
[----:B------:R-:W-:Y:S05]  /*0640*/  BRA `(.L_x_12) ;  /* 0x0000000000047947 */ /* 0x000fea0003800000 */
.L_x_11:
[----:B------:R-:W-:Y:S01]  /*0650*/  NOP ;  /* 0x0000000000007918 */ /* 0x000fe20000000000 */
.L_x_12:
[----:B------:R-:W-:Y:S05]  /*0660*/  BRA.U !UP4, `(.L_x_13) ;  /* 0x000000010c0c7547 */ /* 0x000fea000b800000 */
[----:B------:R-:W-:Y:S01]  /*0670*/  UCGABAR_WAIT ;  /* 0x0000000000007dc7 */ /* 0x000fe20008000000 */
[----:B------:R-:W-:Y:S01]  /*0680*/  CCTL.IVALL ;  /* 0x00000000ff00798f */ /* 0x000fe20002000000 */
[----:B------:R-:W-:Y:S05]  /*0690*/  BRA `(.L_x_14) ;  /* 0x0000000000047947 */ /* 0x000fea0003800000 */
.L_x_13:
[----:B------:R-:W-:Y:S06]  /*06a0*/  BAR.SYNC.DEFER_BLOCKING 0x0 ;  /* 0x0000000000007b1d */ /* 0x000fec0000010000 */
.L_x_14:
[----:B------:R-:W2:Y:S01]  /*06b0*/  LDCU.U8 UR77, c[0x0][0x650] ;  /* 0x0000ca00ff4d77ac */ /* 0x000ea20008000000 */
[----:B------:R-:W3:Y:S01]  /*06c0*/  LDCU.U8 UR76, c[0x0][0x651] ;  /* 0x0000ca20ff4c77ac */ /* 0x000ee20008000000 */
[----:B------:R-:W4:Y:S01]  /*06d0*/  LDCU.U8 UR75, c[0x0][0x65c] ;  /* 0x0000cb80ff4b77ac */ /* 0x000f220008000000 */
[----:B------:R-:W5:Y:S01]  /*06e0*/  LDCU.U8 UR74, c[0x0][0x668] ;  /* 0x0000cd00ff4a77ac */ /* 0x000f620008000000 */
[----:B------:R-:W1:Y:S01]  /*06f0*/  LDCU.U8 UR73, c[0x0][0x669] ;  /* 0x0000cd20ff4977ac */ /* 0x000e620008000000 */
[----:B------:R-:W1:Y:S01]  /*0700*/  LDCU.U8 UR72, c[0x0][0x65d] ;  /* 0x0000cba0ff4877ac */ /* 0x000e620008000000 */
[----:B------:R-:W-:Y:S05]  /*0710*/  @P1 BRA `(.L_x_15) ;  /* 0x0000000800b81947 */ /* 0x000fea0003800000 */
[----:B------:R-:W5:Y:S01]  /*0720*/  S2UR UR38, SR_CTAID.Z ;  /* 0x00000000002679c3 */ /* 0x000f620000002700 */
[----:B-1----:R-:W-:Y:S01]  /*0730*/  UMOV UR7, 0x1 ;  /* 0x0000000100077882 */ /* 0x002fe20000000000 */
[----:B------:R-:W-:Y:S01]  /*0740*/  UMOV UR4, URZ ;  /* 0x000000ff00047c82 */ /* 0x000fe20008000000 */
[----:B-----5:R-:W-:-:S09]  /*0750*/  UISETP.GT.U32.AND UP0, UPT, UR38, 0x1ff, UPT ;  /* 0x000001ff2600788c */ /* 0x020fd2000bf04070 */
[----:B------:R-:W-:Y:S05]  /*0760*/  BRA.U UP0, `(.L_x_16) ;  /* 0x0000000900287547 */ /* 0x000fea000b800000 */
[----:B------:R-:W1:Y:S01]  /*0770*/  LDCU.64 UR6, c[0x0][0x648] ;  /* 0x0000c900ff0677ac */ /* 0x000e620008000a00 */
[----:B------:R-:W5:Y:S01]  /*0780*/  S2UR UR11, SR_CgaCtaId ;  /* 0x00000000000b79c3 */ /* 0x000f620000008800 */
[----:B------:R-:W4:Y:S01]  /*0790*/  LDCU.64 UR16, c[0x0][0x660] ;  /* 0x0000cc00ff1077ac */ /* 0x000f220008000a00 */
[----:B------:R-:W3:Y:S06]  /*07a0*/  LDCU UR10, c[0x0][0x374] ;  /* 0x00006e80ff0a77ac */ /* 0x000eec0008000800 */
[----:B------:R-:W2:Y:S01]  /*07b0*/  S2UR UR42, SR_CTAID.X ;  /* 0x00000000002a79c3 */ /* 0x000ea20000002500 */
[----:B------:R-:W2:Y:S01]  /*07c0*/  LDCU UR13, c[0x0][0x654] ;  /* 0x0000ca80ff0d77ac */ /* 0x000ea20008000800 */
[----:B------:R-:W-:-:S02]  /*07d0*/  UIADD3 UR15, UPT, UPT, UR47, UR47, URZ ;  /* 0x0000002f2f0f7290 */ /* 0x000fc4000fffe0ff */
[----:B-1----:R-:W-:Y:S01]  /*07e0*/  UIMAD.WIDE.U32 UR4, UR38, UR7, URZ ;  /* 0x00000007260472a5 */ /* 0x002fe2000f8e00ff */
[----:B------:R-:W1:Y:S03]  /*07f0*/  LDCU UR7, c[0x0][0x658] ;  /* 0x0000cb00ff0777ac */ /* 0x000e660008000800 */
[----:B------:R-:W-:Y:S01]  /*0800*/  UIADD3 UR4, UPT, UPT, -UR5, UR38, URZ ;  /* 0x0000002605047290 */ /* 0x000fe2000fffe1ff */
[----:B------:R-:W1:Y:S03]  /*0810*/  LDCU.64 UR40, c[0x0][0x348] ;  /* 0x00006900ff2877ac */ /* 0x000e660008000a00 */
[----:B--2---:R-:W-:-:S04]  /*0820*/  USHF.R.U32.HI UR4, URZ, UR77, UR4 ;  /* 0x0000004dff047299 */ /* 0x004fc80008011604 */
[----:B------:R-:W-:-:S04]  /*0830*/  UIADD3 UR4, UPT, UPT, UR5, UR4, URZ ;  /* 0x0000000405047290 */ /* 0x000fc8000fffe0ff */
[----:B---3--:R-:W-:-:S04]  /*0840*/  USHF.R.U32.HI UR4, URZ, UR76, UR4 ;  /* 0x0000004cff047299 */ /* 0x008fc80008011604 */
[----:B------:R-:W-:-:S04]  /*0850*/  UIADD3 UR4, UPT, UPT, -UR4, URZ, URZ ;  /* 0x000000ff04047290 */ /* 0x000fc8000fffe1ff */
[----:B------:R-:W-:-:S04]  /*0860*/  UIMAD UR8, UR4, UR6, UR38 ;  /* 0x00000006040872a4 */ /* 0x000fc8000f8e0226 */
[----:B-1----:R-:W-:Y:S01]  /*0870*/  UIMAD.WIDE.U32 UR4, UR8, UR7, URZ ;  /* 0x00000007080472a5 */ /* 0x002fe2000f8e00ff */
[----:B------:R-:W1:Y:S01]  /*0880*/  LDCU UR7, c[0x0][0x370] ;  /* 0x00006e00ff0777ac */ /* 0x000e620008000800 */
[----:B------:R-:W2:Y:S05]  /*0890*/  LDCU UR9, c[0x0][0x378] ;  /* 0x00006f00ff0977ac */ /* 0x000eaa0008000800 */
[----:B------:R-:W-:Y:S02]  /*08a0*/  UMOV UR4, UR5 ;  /* 0x0000000500047c82 */ /* 0x000fe40008000000 */
[----:B------:R-:W-:-:S04]  /*08b0*/  UIADD3 UR5, UPT, UPT, UR8, -UR4, URZ ;  /* 0x8000000408057290 */ /* 0x000fc8000fffe0ff */
[----:B----4-:R-:W-:-:S04]  /*08c0*/  USHF.R.U32.HI UR5, URZ, UR75, UR5 ;  /* 0x0000004bff057299 */ /* 0x010fc80008011605 */
[----:B------:R-:W-:Y:S02]  /*08d0*/  UIADD3 UR4, UPT, UPT, UR4, UR5, URZ ;  /* 0x0000000504047290 */ /* 0x000fe4000fffe0ff */
[----:B-1----:R-:W-:Y:S02]  /*08e0*/  UIMAD UR7, UR10, UR7, URZ ;  /* 0x000000070a0772a4 */ /* 0x002fe4000f8e02ff */
[----:B------:R-:W-:-:S04]  /*08f0*/  USHF.R.U32.HI UR12, URZ, UR72, UR4 ;  /* 0x00000048ff0c7299 */ /* 0x000fc80008011604 */
[----:B------:R-:W-:-:S07]  /*0900*/  UIMAD.WIDE.U32 UR4, UR12, UR17, URZ ;  /* 0x000000110c0472a5 */ /* 0x000fce000f8e00ff */
[----:B------:R-:W-:Y:S01]  /*0910*/  UMOV UR4, UR5 ;  /* 0x0000000500047c82 */ /* 0x000fe20008000000 */
[----:B------:R-:W-:Y:S01]  /*0920*/  UMOV UR5, 0x400 ;  /* 0x0000040000057882 */ /* 0x000fe20000000000 */
[----:B------:R-:W-:Y:S02]  /*0930*/  UIADD3 UR6, UPT, UPT, UR12, -UR4, URZ ;  /* 0x800000040c067290 */ /* 0x000fe4000fffe0ff */
[----:B-----5:R-:W-:Y:S02]  /*0940*/  ULEA UR5, UR11, UR5, 0x18 ;  /* 0x000000050b057291 */ /* 0x020fe4000f8ec0ff */
[----:B------:R-:W-:-:S04]  /*0950*/  USHF.R.U32.HI UR6, URZ, UR74, UR6 ;  /* 0x0000004aff067299 */ /* 0x000fc80008011606 */
[----:B------:R-:W-:Y:S02]  /*0960*/  UIADD3 UR6, UPT, UPT, UR4, UR6, URZ ;  /* 0x0000000604067290 */ /* 0x000fe4000fffe0ff */
[----:B--2---:R-:W-:Y:S02]  /*0970*/  UIMAD UR4, UR7, UR9, URZ ;  /* 0x00000009070472a4 */ /* 0x004fe4000f8e02ff */
[----:B------:R-:W-:Y:S02]  /*0980*/  USHF.R.U32.HI UR6, URZ, UR73, UR6 ;  /* 0x00000049ff067299 */ /* 0x000fe40008011606 */
[----:B------:R-:W-:Y:S02]  /*0990*/  ULEA.HI UR4, UR4, UR4, URZ, 0x1 ;  /* 0x0000000404047291 */ /* 0x000fe4000f8f08ff */
[----:B------:R-:W-:Y:S02]  /*09a0*/  UIADD3 UR9, UPT, UPT, -UR12, URZ, URZ ;  /* 0x000000ff0c097290 */ /* 0x000fe4000fffe1ff */
[----:B------:R-:W-:-:S02]  /*09b0*/  UIADD3 UR6, UPT, UPT, -UR6, URZ, URZ ;  /* 0x000000ff06067290 */ /* 0x000fc4000fffe1ff */
[----:B------:R-:W-:Y:S02]  /*09c0*/  USHF.R.S32.HI UR39, URZ, 0x1, UR4 ;  /* 0x00000001ff277899 */ /* 0x000fe40008011404 */
[----:B------:R-:W-:Y:S02]  /*09d0*/  UIMAD UR9, UR9, UR13, UR8 ;  /* 0x0000000d090972a4 */ /* 0x000fe4000f8e0208 */
[----:B------:R-:W-:Y:S01]  /*09e0*/  UIMAD UR12, UR6, UR16, UR12 ;  /* 0x00000010060c72a4 */ /* 0x000fe2000f8e020c */
[----:B------:R-:W-:Y:S01]  /*09f0*/  UMOV UR4, URZ ;  /* 0x000000ff00047c82 */ /* 0x000fe20008000000 */
[----:B------:R-:W-:-:S10]  /*0a00*/  UMOV UR7, 0x1 ;  /* 0x0000000100077882 */ /* 0x000fd40000000000 */
.L_x_20:
[----:B------:R-:W-:Y:S01]  /*0a10*/  USHF.L.U32 UR6, UR7, 0x1f, URZ ;  /* 0x0000001f07067899 */ /* 0x000fe200080006ff */
[----:B------:R-:W-:Y:S01]  /*0a20*/  HFMA2 R3, -RZ, RZ, 0, -0.00048828125 ;  /* 0x00009000ff037431 */ /* 0x000fe200000001ff */
[----:B------:R-:W-:Y:S02]  /*0a30*/  ULEA UR8, UR4, UR5, 0x3 ;  /* 0x0000000504087291 */ /* 0x000fe4000f8e18ff */
[----:B------:R-:W-:Y:S02]  /*0a40*/  UIADD3 UR20, UPT, UPT, UR9, UR9, URZ ;  /* 0x0000000909147290 */ /* 0x000fe4000fffe0ff */
[----:B------:R-:W-:Y:S01]  /*0a50*/  MOV R2, UR6 ;  /* 0x0000000600027c02 */ /* 0x000fe20008000f00 */
[----:B------:R-:W-:Y:S02]  /*0a60*/  ULEA UR31, UR12, UR47, 0x1 ;  /* 0x0000002f0c1f7291 */ /* 0x000fe4000f8e08ff */
[----:B------:R-:W-:Y:S02]  /*0a70*/  UIADD3 UR36, UP3, UPT, UR40, 0x40, URZ ;  /* 0x0000004028247890 */ /* 0x000fe4000ff7e0ff */
[----:B----4-:R1:W2:Y:S01]  /*0a80*/  SYNCS.PHASECHK.TRANS64.TRYWAIT P2, [UR8+0x30], R2 ;  /* 0x00003002ff0075a7 */ /* 0x0102a20008041108 */
[----:B------:R-:W-:-:S02]  /*0a90*/  UIADD3 UR34, UP2, UPT, UR40, 0xc0, URZ ;  /* 0x000000c028227890 */ /* 0x000fc4000ff5e0ff */
[----:B------:R-:W-:Y:S02]  /*0aa0*/  UIADD3 UR32, UP1, UPT, UR40, 0x140, URZ ;  /* 0x0000014028207890 */ /* 0x000fe4000ff3e0ff */
[----:B------:R-:W-:Y:S02]  /*0ab0*/  UIADD3 UR22, UP0, UPT, UR40, 0x1c0, URZ ;  /* 0x000001c028167890 */ /* 0x000fe4000ff1e0ff */
[----:B------:R-:W-:Y:S02]  /*0ac0*/  ULOP3.LUT UR20, UR20, 0x1, UR42, 0xf8, !UPT ;  /* 0x0000000114147892 */ /* 0x000fe4000f8ef82a */
[----:B------:R-:W-:Y:S02]  /*0ad0*/  UIADD3.X UR37, UPT, UPT, URZ, UR41, URZ, UP3, !UPT ;  /* 0x00000029ff257290 */ /* 0x000fe40009ffe4ff */
[----:B------:R-:W-:Y:S02]  /*0ae0*/  UIADD3.X UR35, UPT, UPT, URZ, UR41, URZ, UP2, !UPT ;  /* 0x00000029ff237290 */ /* 0x000fe400097fe4ff */
[----:B------:R-:W-:-:S02]  /*0af0*/  UIADD3.X UR33, UPT, UPT, URZ, UR41, URZ, UP1, !UPT ;  /* 0x00000029ff217290 */ /* 0x000fc40008ffe4ff */
[----:B------:R-:W-:Y:S02]  /*0b00*/  UIADD3.X UR23, UPT, UPT, URZ, UR41, URZ, UP0, !UPT ;  /* 0x00000029ff177290 */ /* 0x000fe400087fe4ff */
[----:B------:R-:W-:Y:S02]  /*0b10*/  USHF.L.U32 UR31, UR31, 0x6, URZ ;  /* 0x000000061f1f7899 */ /* 0x000fe400080006ff */
[----:B------:R-:W-:Y:S01]  /*0b20*/  USHF.L.U32 UR27, UR20, 0x7, URZ ;  /* 0x00000007141b7899 */ /* 0x000fe200080006ff */
[----:B------:R-:W-:Y:S01]  /*0b30*/  UMOV UR6, URZ ;  /* 0x000000ff00067c82 */ /* 0x000fe20008000000 */
[----:B------:R-:W-:Y:S01]  /*0b40*/  UMOV UR18, URZ ;  /* 0x000000ff00127c82 */ /* 0x000fe20008000000 */
[----:B------:R-:W-:-:S09]  /*0b50*/  UMOV UR10, URZ ;  /* 0x000000ff000a7c82 */ /* 0x000fd20008000000 */
.L_x_19:
[----:B---3--:R-:W-:Y:S02]  /*0b60*/  USHF.L.U32 UR24, UR4, 0xf, URZ ;  /* 0x0000000f04187899 */ /* 0x008fe400080006ff */
[----:B------:R-:W-:Y:S02]  /*0b70*/  UIADD3 UR8, UPT, UPT, UR4, 0x1, URZ ;  /* 0x0000000104087890 */ /* 0x000fe4000fffe0ff */
[----:B------:R-:W-:Y:S02]  /*0b80*/  ULEA UR25, UR4, UR5, 0x3 ;  /* 0x0000000504197291 */ /* 0x000fe4000f8e18ff */
[----:B------:R-:W-:Y:S02]  /*0b90*/  USHF.L.U32 UR26, UR6, 0x8, URZ ;  /* 0x00000008061a7899 */ /* 0x000fe400080006ff */
[----:B------:R-:W-:Y:S02]  /*0ba0*/  USHF.L.U32 UR16, UR4, 0xb, URZ ;  /* 0x0000000b04107899 */ /* 0x000fe400080006ff */
[----:B------:R-:W-:-:S02]  /*0bb0*/  USHF.L.U32 UR19, UR6, 0x2, URZ ;  /* 0x0000000206137899 */ /* 0x000fc400080006ff */
[----:B------:R-:W-:Y:S02]  /*0bc0*/  USHF.R.S32.HI UR24, URZ, 0x1, UR24 ;  /* 0x00000001ff187899 */ /* 0x000fe40008011418 */
[----:B------:R-:W-:Y:S02]  /*0bd0*/  UISETP.NE.AND UP1, UPT, UR8, 0x6, UPT ;  /* 0x000000060800788c */ /* 0x000fe4000bf25270 */
[----:B------:R-:W-:Y:S02]  /*0be0*/  ULEA UR13, UR47, UR16, 0xa ;  /* 0x000000102f0d7291 */ /* 0x000fe4000f8e50ff */
[----:B------:R-:W-:Y:S02]  /*0bf0*/  UIADD3 UR16, UPT, UPT, UR5, 0x32400, UR16 ;  /* 0x0003240005107890 */ /* 0x000fe4000fffe010 */
[----:B------:R-:W-:Y:S02]  /*0c00*/  UIADD3 UR11, UPT, UPT, UR15, UR19, URZ ;  /* 0x000000130f0b7290 */ /* 0x000fe4000fffe0ff */
[----:B------:R-:W-:-:S02]  /*0c10*/  ULEA UR14, UR47, UR24, 0xd ;  /* 0x000000182f0e7291 */ /* 0x000fc4000f8e68ff */
[----:B------:R-:W-:Y:S02]  /*0c20*/  USEL UR4, UR8, URZ, UP1 ;  /* 0x000000ff08047287 */ /* 0x000fe40008800000 */
[----:B------:R-:W-:Y:S01]  /*0c30*/  UISETP.GT.U32.AND UP0, UPT, UR6, 0xe, UPT ;  /* 0x0000000e0600788c */ /* 0x000fe2000bf04070 */
[----:B------:R-:W-:Y:S01]  /*0c40*/  UMOV UR21, 0x30000 ;  /* 0x0003000000157882 */ /* 0x000fe20000000000 */
[----:B------:R-:W-:Y:S01]  /*0c50*/  UMOV UR29, UR25 ;  /* 0x00000019001d7c82 */ /* 0x000fe20008000000 */
[----:B------:R-:W-:Y:S01]  /*0c60*/  UMOV UR30, UR26 ;  /* 0x0000001a001e7c82 */ /* 0x000fe20008000000 */
[----:B------:R-:W-:Y:S01]  /*0c70*/  UMOV UR17, UR25 ;  /* 0x0000001900117c82 */ /* 0x000fe20008000000 */
[----:B--2-4-:R-:W-:Y:S06]  /*0c80*/  @P2 BRA `(.L_x_17) ;  /* 0x0000000000102947 */ /* 0x014fec0003800000 */
[----:B------:R-:W-:-:S06]  /*0c90*/  USHF.L.U32 UR8, UR7, 0x1f, URZ ;  /* 0x0000001f07087899 */ /* 0x000fcc00080006ff */
[----:B-1----:R-:W-:-:S04]  /*0ca0*/  MOV R2, UR8 ;  /* 0x0000000800027c02 */ /* 0x002fc80008000f00 */
[----:B------:R-:W1:Y:S02]  /*0cb0*/  SYNCS.PHASECHK.TRANS64.TRYWAIT P0, [UR25+0x30], R2 ;  /* 0x00003002ff0075a7 */ /* 0x000e640008001119 */
[----:B-1----:R-:W-:Y:S05]  /*0cc0*/  @!P0 BRA `(.L_x_18) ;  /* 0x0000003000f48947 */ /* 0x002fea0003800000 */
.L_x_17:
[----:B------:R-:W-:Y:S02]  /*0cd0*/  ELECT P1, URZ, PT ;  /* 0x0000000000ff782f */ /* 0x000fe40003820000 */
[----:B------:R-:W-:Y:S01]  /*0ce0*/  PLOP3.LUT P0, PT, PT, PT, UP0, 0x80, 0x8 ;  /* 0x000000000008781c */ /* 0x000fe20003f0f008 */
[----:B------:R-:W-:Y:S01]  /*0cf0*/  USEL UR9, URZ, 0x1, UP1 ;  /* 0x00000001ff097887 */ /* 0x000fe20008800000 */
[----:B------:R-:W-:Y:S01]  /*0d00*/  PLOP3.LUT P2, PT, PT, PT, PT, 0x80, 0x8 ;  /* 0x000000000008781c */ /* 0x000fe20003f4f070 */
[----:B------:R-:W-:Y:S02]  /*0d10*/  UIADD3 UR24, UPT, UPT, UR5, 0x2400, UR24 ;  /* 0x0000240005187890 */ /* 0x000fe4000fffe018 */
[----:B------:R-:W-:Y:S02]  /*0d20*/  ULOP3.LUT UR7, UR7, UR9, URZ, 0x3c, !UPT ;  /* 0x0000000907077292 */ /* 0x000fe4000f8e3cff */
[----:B------:R-:W-:Y:S02]  /*0d30*/  UIADD3 UR28, UPT, UPT, UR5, 0x1a400, UR14 ;  /* 0x0001a400051c7890 */ /* 0x000fe4000fffe00e */
[----:B------:R-:W-:-:S02]  /*0d40*/  UIADD3 UR8, UPT, UPT, UR5, 0x35400, UR13 ;  /* 0x0003540005087890 */ /* 0x000fc4000fffe00d */
[----:B------:R-:W-:Y:S01]  /*0d50*/  @!UP0 USHF.L.U32 UR13, UR7, 0x1f, URZ ;  /* 0x0000001f070d8899 */ /* 0x000fe200080006ff */
[----:B------:R3:W-:Y:S01]  /*0d60*/  @P1 SYNCS.ARRIVE.TRANS64 RZ, [UR25], R3 ;  /* 0x00000003ffff19a7 */ /* 0x0007e20008000019 */
[----:B------:R-:W-:Y:S01]  /*0d70*/  @!UP0 ULEA UR14, UR4, UR5, 0x3 ;  /* 0x00000005040e8291 */ /* 0x000fe2000f8e18ff */
[----:B------:R3:W-:Y:S01]  /*0d80*/  UTMALDG.2D [UR24], [UR36], desc[URZ] ;  /* 0x0000ff18240075b4 */ /* 0x0007e20008009000 */
[----:B------:R-:W-:Y:S01]  /*0d90*/  UMOV UR9, UR25 ;  /* 0x0000001900097c82 */ /* 0x000fe20008000000 */
[----:B------:R-:W-:Y:S01]  /*0da0*/  UIADD3 UR6, UPT, UPT, UR6, 0x1, URZ ;  /* 0x0000000106067890 */ /* 0x000fe2000fffe0ff */
[----:B-1----:R-:W-:-:S03]  /*0db0*/  IMAD.U32 R2, RZ, RZ, UR13 ;  /* 0x0000000dff027e24 */ /* 0x002fc6000f8e00ff */
[----:B------:R-:W-:Y:S01]  /*0dc0*/  UISETP.NE.AND UP0, UPT, UR6, 0x10, UPT ;  /* 0x000000100600788c */ /* 0x000fe2000bf05270 */
[----:B------:R3:W-:Y:S01]  /*0dd0*/  UTMALDG.2D.MULTICAST [UR28], [UR34], UR21, desc[URZ] ;  /* 0x0000ff1c220073b4 */ /* 0x0007e20008009815 */
[----:B------:R3:W-:Y:S01]  /*0de0*/  UTMALDG.3D [UR16], [UR32], desc[URZ] ;  /* 0x0000ff10200075b4 */ /* 0x0007e20008011000 */
[----:B------:R3:W-:Y:S01]  /*0df0*/  UTMALDG.3D.MULTICAST [UR8], [UR22], UR21, desc[URZ] ;  /* 0x0000ff08160073b4 */ /* 0x0007e20008011815 */
[----:B------:R3:W4:Y:S05]  /*0e00*/  @!P0 SYNCS.PHASECHK.TRANS64.TRYWAIT P2, [UR14+0x30], R2 ;  /* 0x00003002ff0085a7 */ /* 0x00072a000804110e */
[----:B------:R-:W-:Y:S05]  /*0e10*/  BRA.U UP0, `(.L_x_19) ;  /* 0xfffffffd00507547 */ /* 0x000fea000b83ffff */
[----:B---3--:R-:W1:Y:S01]  /*0e20*/  LDCU.64 UR10, c[0x0][0x648] ;  /* 0x0000c900ff0a77ac */ /* 0x008e620008000a00 */
[----:B------:R-:W-:Y:S01]  /*0e30*/  UIADD3 UR38, UPT, UPT, UR39, UR38, URZ ;  /* 0x0000002627267290 */ /* 0x000fe2000fffe0ff */
[----:B------:R-:W2:Y:S03]  /*0e40*/  LDCU.64 UR16, c[0x0][0x660] ;  /* 0x0000cc00ff1077ac */ /* 0x000ea60008000a00 */
[----:B------:R-:W-:Y:S02]  /*0e50*/  UISETP.GE.AND UP0, UPT, UR38, 0x200, UPT ;  /* 0x000002002600788c */ /* 0x000fe4000bf06270 */
[----:B-1----:R-:W-:-:S07]  /*0e60*/  UIMAD.WIDE.U32 UR8, UR38, UR11, URZ ;  /* 0x0000000b260872a5 */ /* 0x002fce000f8e00ff */
[----:B------:R-:W-:Y:S02]  /*0e70*/  UMOV UR8, UR9 ;  /* 0x0000000900087c82 */ /* 0x000fe40008000000 */
[----:B------:R-:W-:Y:S02]  /*0e80*/  UIADD3 UR6, UPT, UPT, UR38, -UR8, URZ ;  /* 0x8000000826067290 */ /* 0x000fe4000fffe0ff */
[----:B------:R-:W1:Y:S02]  /*0e90*/  LDCU UR9, c[0x0][0x658] ;  /* 0x0000cb00ff0977ac */ /* 0x000e640008000800 */
[----:B------:R-:W-:-:S04]  /*0ea0*/  USHF.R.U32.HI UR6, URZ, UR77, UR6 ;  /* 0x0000004dff067299 */ /* 0x000fc80008011606 */
[----:B------:R-:W-:-:S04]  /*0eb0*/  UIADD3 UR6, UPT, UPT, UR8, UR6, URZ ;  /* 0x0000000608067290 */ /* 0x000fc8000fffe0ff */
[----:B------:R-:W-:-:S04]  /*0ec0*/  USHF.R.U32.HI UR6, URZ, UR76, UR6 ;  /* 0x0000004cff067299 */ /* 0x000fc80008011606 */
[----:B------:R-:W-:-:S04]  /*0ed0*/  UIADD3 UR6, UPT, UPT, -UR6, URZ, URZ ;  /* 0x000000ff06067290 */ /* 0x000fc8000fffe1ff */
[----:B------:R-:W-:-:S04]  /*0ee0*/  UIMAD UR10, UR10, UR6, UR38 ;  /* 0x000000060a0a72a4 */ /* 0x000fc8000f8e0226 */
[----:B-1----:R-:W-:-:S07]  /*0ef0*/  UIMAD.WIDE.U32 UR8, UR10, UR9, URZ ;  /* 0x000000090a0872a5 */ /* 0x002fce000f8e00ff */
[----:B------:R-:W-:Y:S02]  /*0f00*/  UMOV UR6, UR9 ;  /* 0x0000000900067c82 */ /* 0x000fe40008000000 */
[----:B------:R-:W-:-:S04]  /*0f10*/  UIADD3 UR12, UPT, UPT, UR10, -UR6, URZ ;  /* 0x800000060a0c7290 */ /* 0x000fc8000fffe0ff */
[----:B------:R-:W-:-:S04]  /*0f20*/  USHF.R.U32.HI UR12, URZ, UR75, UR12 ;  /* 0x0000004bff0c7299 */ /* 0x000fc8000801160c */
[----:B------:R-:W-:-:S04]  /*0f30*/  UIADD3 UR12, UPT, UPT, UR6, UR12, URZ ;  /* 0x0000000c060c7290 */ /* 0x000fc8000fffe0ff */
[----:B------:R-:W-:-:S04]  /*0f40*/  USHF.R.U32.HI UR12, URZ, UR72, UR12 ;  /* 0x00000048ff0c7299 */ /* 0x000fc8000801160c */
[----:B--2---:R-:W-:-:S07]  /*0f50*/  UIMAD.WIDE.U32 UR8, UR12, UR17, URZ ;  /* 0x000000110c0872a5 */ /* 0x004fce000f8e00ff */
[----:B------:R-:W-:Y:S02]  /*0f60*/  UMOV UR6, UR9 ;  /* 0x0000000900067c82 */ /* 0x000fe40008000000 */
[----:B------:R-:W-:Y:S02]  /*0f70*/  UIADD3 UR8, UPT, UPT, UR12, -UR6, URZ ;  /* 0x800000060c087290 */ /* 0x000fe4000fffe0ff */
[----:B------:R-:W1:Y:S02]  /*0f80*/  LDCU UR9, c[0x0][0x654] ;  /* 0x0000ca80ff0977ac */ /* 0x000e640008000800 */
[----:B------:R-:W-:-:S04]  /*0f90*/  USHF.R.U32.HI UR8, URZ, UR74, UR8 ;  /* 0x0000004aff087299 */ /* 0x000fc80008011608 */
[----:B------:R-:W-:Y:S02]  /*0fa0*/  UIADD3 UR6, UPT, UPT, UR6, UR8, URZ ;  /* 0x0000000806067290 */ /* 0x000fe4000fffe0ff */
[----:B------:R-:W-:Y:S02]  /*0fb0*/  UIADD3 UR8, UPT, UPT, -UR12, URZ, URZ ;  /* 0x000000ff0c087290 */ /* 0x000fe4000fffe1ff */
[----:B------:R-:W-:-:S04]  /*0fc0*/  USHF.R.U32.HI UR6, URZ, UR73, UR6 ;  /* 0x00000049ff067299 */ /* 0x000fc80008011606 */
[----:B------:R-:W-:Y:S02]  /*0fd0*/  UIADD3 UR6, UPT, UPT, -UR6, URZ, URZ ;  /* 0x000000ff06067290 */ /* 0x000fe4000fffe1ff */
[----:B-1----:R-:W-:Y:S02]  /*0fe0*/  UIMAD UR9, UR9, UR8, UR10 ;  /* 0x00000008090972a4 */ /* 0x002fe4000f8e020a */
[----:B------:R-:W-:Y:S01]  /*0ff0*/  UIMAD UR12, UR16, UR6, UR12 ;  /* 0x00000006100c72a4 */ /* 0x000fe2000f8e020c */
[----:B------:R-:W-:Y:S11]  /*1000*/  BRA.U !UP0, `(.L_x_20) ;  /* 0xfffffff908807547 */ /* 0x000ff6000b83ffff */
.L_x_16:
[----:B------:R-:W-:Y:S01]  /*1010*/  UIADD3 UR5, UPT, UPT, UR4, 0x2, URZ ;  /* 0x0000000204057890 */ /* 0x000fe2000fffe0ff */
[----:B------:R-:W1:Y:S01]  /*1020*/  S2UR UR45, SR_CgaCtaId ;  /* 0x00000000002d79c3 */ /* 0x000e620000008800 */
[----:B------:R-:W-:-:S04]  /*1030*/  UISETP.NE.AND UP0, UPT, UR4, 0x5, UPT ;  /* 0x000000050400788c */ /* 0x000fc8000bf05270 */
[----:B------:R-:W-:-:S04]  /*1040*/  USEL UR5, UR5, 0x1, UP0 ;  /* 0x0000000105057887 */ /* 0x000fc80008000000 */
[----:B------:R-:W-:Y:S02]  /*1050*/  UIADD3 UR6, UPT, UPT, UR5, 0x1, URZ ;  /* 0x0000000105067890 */ /* 0x000fe4000fffe0ff */
[----:B------:R-:W-:-:S04]  /*1060*/  UISETP.NE.AND UP1, UPT, UR5, 0x6, UPT ;  /* 0x000000060500788c */ /* 0x000fc8000bf25270 */
[----:B------:R-:W-:Y:S02]  /*1070*/  USEL UR5, UR6, 0x1, UP1 ;  /* 0x0000000106057887 */ /* 0x000fe40008800000 */
[----:B------:R-:W-:Y:S02]  /*1080*/  UISETP.EQ.XOR UP1, UPT, UR4, 0x5, !UP1 ;  /* 0x000000050400788c */ /* 0x000fe4000cf22a70 */
[----:B------:R-:W-:Y:S02]  /*1090*/  UIADD3 UR6, UPT, UPT, UR5, 0x1, URZ ;  /* 0x0000000105067890 */ /* 0x000fe4000fffe0ff */
[----:B------:R-:W-:Y:S02]  /*10a0*/  UISETP.NE.AND UP0, UPT, UR5, 0x6, UPT ;  /* 0x000000060500788c */ /* 0x000fe4000bf05270 */
[----:B------:R-:W-:Y:S02]  /*10b0*/  UISETP.EQ.XOR UP1, UPT, UR5, 0x6, UP1 ;  /* 0x000000060500788c */ /* 0x000fe40008f22a70 */
[----:B------:R-:W-:-:S03]  /*10c0*/  USEL UR4, UR6, 0x1, UP0 ;  /* 0x0000000106047887 */ /* 0x000fc60008000000 */
[----:B------:R-:W-:Y:S01]  /*10d0*/  UMOV UR6, 0x400 ;  /* 0x0000040000067882 */ /* 0x000fe20000000000 */
[----:B------:R-:W-:Y:S02]  /*10e0*/  UIADD3 UR5, UPT, UPT, UR4, 0x1, URZ ;  /* 0x0000000104057890 */ /* 0x000fe4000fffe0ff */
[----:B------:R-:W-:Y:S02]  /*10f0*/  UISETP.NE.AND UP0, UPT, UR4, 0x6, UPT ;  /* 0x000000060400788c */ /* 0x000fe4000bf05270 */
[----:B------:R-:W-:Y:S02]  /*1100*/  UISETP.EQ.XOR UP1, UPT, UR4, 0x6, UP1 ;  /* 0x000000060400788c */ /* 0x000fe40008f22a70 */
[----:B------:R-:W-:Y:S02]  /*1110*/  USEL UR4, UR5, 0x1, UP0 ;  /* 0x0000000105047887 */ /* 0x000fe40008000000 */
[----:B-1----:R-:W-:Y:S02]  /*1120*/  ULEA UR6, UR45, UR6, 0x18 ;  /* 0x000000062d067291 */ /* 0x002fe4000f8ec0ff */
[----:B------:R-:W-:-:S02]  /*1130*/  UISETP.EQ.XOR UP1, UPT, UR4, 0x6, UP1 ;  /* 0x000000060400788c */ /* 0x000fc40008f22a70 */
[----:B------:R-:W-:Y:S02]  /*1140*/  UISETP.NE.AND UP0, UPT, UR4, 0x6, UPT ;  /* 0x000000060400788c */ /* 0x000fe4000bf05270 */
[----:B------:R-:W-:Y:S02]  /*1150*/  USEL UR5, URZ, 0x1, !UP1 ;  /* 0x00000001ff057887 */ /* 0x000fe4000c800000 */
[----:B------:R-:W-:Y:S02]  /*1160*/  USEL UR4, UR4, URZ, UP0 ;  /* 0x000000ff04047287 */ /* 0x000fe40008000000 */
[----:B------:R-:W-:Y:S02]  /*1170*/  ULOP3.LUT UR5, UR7, UR5, URZ, 0x3c, !UPT ;  /* 0x0000000507057292 */ /* 0x000fe4000f8e3cff */
[----:B------:R-:W-:Y:S02]  /*1180*/  ULEA UR4, UR4, UR6, 0x3 ;  /* 0x0000000604047291 */ /* 0x000fe4000f8e18ff */
[----:B------:R-:W-:-:S06]  /*1190*/  USHF.L.U32 UR5, UR5, 0x1f, URZ ;  /* 0x0000001f05057899 */ /* 0x000fcc00080006ff */
[----:B------:R-:W-:-:S04]  /*11a0*/  MOV R2, UR5 ;  /* 0x0000000500027c02 */ /* 0x000fc80008000f00 */
[----:B------:R-:W1:Y:S02]  /*11b0*/  SYNCS.PHASECHK.TRANS64.TRYWAIT P0, [UR4+0x30], R2 ;  /* 0x00003002ff0075a7 */ /* 0x000e640008001104 */
[----:B-1----:R-:W-:Y:S05]  /*11c0*/  @!P0 BRA `(.L_x_21) ;  /* 0x0000002c00d48947 */ /* 0x002fea0003800000 */
.L_x_54:
[----:B------:R-:W-:-:S13]  /*11d0*/  ELECT P0, URZ, PT ;  /* 0x0000000000ff782f */ /* 0x000fda0003800000 */
[----:B-1----:R-:W-:-:S04]  /*11e0*/  @P0 MOV R2, 0x9000 ;  /* 0x0000900000020802 */ /* 0x002fc80000000f00 */
[----:B------:R1:W-:Y:S03]  /*11f0*/  @P0 SYNCS.ARRIVE.TRANS64 RZ, [UR4], R2 ;  /* 0x00000002ffff09a7 */ /* 0x0003e60008000004 */
.L_x_15:
[----:B------:R-:W-:-:S13]  /*1200*/  ISETP.NE.AND P0, PT, R7, 0x4, PT ;  /* 0x000000040700780c */ /* 0x000fda0003f05270 */
[----:B------:R-:W-:Y:S05]  /*1210*/  @P0 BRA `(.L_x_22) ;  /* 0x0000000800f00947 */ /* 0x000fea0003800000 */
[----:B------:R-:W5:Y:S08]  /*1220*/  S2UR UR69, SR_CTAID.Z ;  /* 0x00000000004579c3 */ /* 0x000f700000002700 */
[----:B------:R-:W-:Y:S01]  /*1230*/  BAR.SYNC.DEFER_BLOCKING 0x3, 0xa0 ;  /* 0x00c2800000007b1d */ /* 0x000fe20000010000 */
[----:B------:R-:W-:Y:S01]  /*1240*/  HFMA2 R6, -RZ, RZ, 0, 5.9604644775390625e-08 ;  /* 0x00000001ff067431 */ /* 0x000fe200000001ff */
[----:B------:R-:W-:-:S04]  /*1250*/  MOV R5, 0x1 ;  /* 0x0000000100057802 */ /* 0x000fc80000000f00 */
[----:B-1----:R-:W-:Y:S02]  /*1260*/  UMOV UR4, 0x400 ;  /* 0x0000040000047882 */ /* 0x002fe40000000000 */
[----:B------:R-:W-:Y:S02]  /*1270*/  ULEA UR45, UR45, UR4, 0x18 ;  /* 0x000000042d2d7291 */ /* 0x000fe4000f8ec0ff */
[----:B-----5:R-:W-:-:S09]  /*1280*/  UISETP.GT.U32.AND UP0, UPT, UR69, 0x1ff, UPT ;  /* 0x000001ff4500788c */ /* 0x020fd2000bf04070 */
[----:B------:R-:W-:Y:S05]  /*1290*/  BRA.U UP0, `(.L_x_23) ;  /* 0x00000009009c7547 */ /* 0x000fea000b800000 */
[----:B------:R-:W1:Y:S01]  /*12a0*/  LDS R2, [UR45+0x88] ;  /* 0x0000882dff027984 */ /* 0x000e620008000800 */
[----:B------:R-:W-:Y:S01]  /*12b0*/  UIADD3 UR5, UPT, UPT, UR45, 0x2400, URZ ;  /* 0x000024002d057890 */ /* 0x000fe2000fffe0ff */
[----:B------:R-:W-:Y:S01]  /*12c0*/  MOV R5, 0x1 ;  /* 0x0000000100057802 */ /* 0x000fe20000000f00 */
[----:B------:R-:W-:Y:S02]  /*12d0*/  UIADD3 UR7, UPT, UPT, UR45, 0x35400, URZ ;  /* 0x000354002d077890 */ /* 0x000fe4000fffe0ff */
[----:B------:R-:W-:Y:S01]  /*12e0*/  USHF.R.U32.HI UR9, URZ, 0x4, UR5 ;  /* 0x00000004ff097899 */ /* 0x000fe20008011605 */
[----:B------:R-:W5:Y:S01]  /*12f0*/  LDCU UR13, c[0x0][0x374] ;  /* 0x00006e80ff0d77ac */ /* 0x000f620008000800 */
[----:B------:R-:W5:Y:S01]  /*1300*/  LDCU UR12, c[0x0][0x370] ;  /* 0x00006e00ff0c77ac */ /* 0x000f620008000800 */
[----:B------:R-:W-:Y:S01]  /*1310*/  UMOV UR15, 0x8a02480 ;  /* 0x08a02480000f7882 */ /* 0x000fe20000000000 */
[----:B------:R-:W-:Y:S02]  /*1320*/  UIADD3 UR4, UPT, UPT, UR45, 0x1a400, URZ ;  /* 0x0001a4002d047890 */ /* 0x000fe4000fffe0ff */
[----:B------:R-:W-:-:S02]  /*1330*/  USHF.R.U32.HI UR11, URZ, 0x4, UR7 ;  /* 0x00000004ff0b7899 */ /* 0x000fc40008011607 */
[----:B------:R-:W-:Y:S02]  /*1340*/  USEL UR7, UR15, 0x8a00480, !UP5 ;  /* 0x08a004800f077887 */ /* 0x000fe4000e800000 */
[----:B------:R-:W-:Y:S01]  /*1350*/  UIADD3 UR6, UPT, UPT, UR45, 0x32400, URZ ;  /* 0x000324002d067890 */ /* 0x000fe2000fffe0ff */
[----:B------:R-:W4:Y:S01]  /*1360*/  LDCU UR15, c[0x0][0x378] ;  /* 0x00006f00ff0f77ac */ /* 0x000f220008000800 */
[----:B------:R-:W-:Y:S01]  /*1370*/  USHF.R.U32.HI UR8, URZ, 0x4, UR4 ;  /* 0x00000004ff087899 */ /* 0x000fe20008011604 */
[----:B------:R-:W-:Y:S01]  /*1380*/  UMOV UR16, 0x1 ;  /* 0x0000000100107882 */ /* 0x000fe20000000000 */
[----:B------:R-:W-:Y:S02]  /*1390*/  USHF.R.U32.HI UR10, URZ, 0x4, UR6 ;  /* 0x00000004ff0a7899 */ /* 0x000fe40008011606 */
[----:B------:R-:W-:Y:S02]  /*13a0*/  USHF.L.U32 UR6, UR16, UR47, URZ ;  /* 0x0000002f10067299 */ /* 0x000fe400080006ff */
[----:B------:R-:W-:-:S02]  /*13b0*/  ULOP3.LUT UR9, UR9, 0x3fc0, URZ, 0xc0, !UPT ;  /* 0x00003fc009097892 */ /* 0x000fc4000f8ec0ff */
[----:B------:R-:W-:Y:S01]  /*13c0*/  ULOP3.LUT UR8, UR8, 0x3fc0, URZ, 0xc0, !UPT ;  /* 0x00003fc008087892 */ /* 0x000fe2000f8ec0ff */
[----:B------:R-:W-:Y:S01]  /*13d0*/  UMOV UR17, 0x1 ;  /* 0x0000000100117882 */ /* 0x000fe20000000000 */
[----:B-1----:R-:W-:Y:S01]  /*13e0*/  R2UR UR5, R2 ;  /* 0x00000000020572ca */ /* 0x002fe200000e0000 */
[----:B------:R-:W-:Y:S02]  /*13f0*/  USHF.L.U32 UR4, UR17, UR47, URZ ;  /* 0x0000002f11047299 */ /* 0x000fe400080006ff */
[----:B------:R-:W-:Y:S02]  /*1400*/  ULOP3.LUT UR6, UR6, 0x3, URZ, 0xfc, !UPT ;  /* 0x0000000306067892 */ /* 0x000fe4000f8efcff */
[----:B------:R-:W-:Y:S02]  /*1410*/  ULOP3.LUT UR36, UR9, 0x10000, URZ, 0xfc, !UPT ;  /* 0x0001000009247892 */ /* 0x000fe4000f8efcff */
[----:B------:R-:W-:Y:S02]  /*1420*/  ULOP3.LUT UR37, UR8, 0x10000, URZ, 0xfc, !UPT ;  /* 0x0001000008257892 */ /* 0x000fe4000f8efcff */
[----:B------:R-:W-:-:S02]  /*1430*/  ULOP3.LUT UR11, UR11, 0x3fc0, URZ, 0xc0, !UPT ;  /* 0x00003fc00b0b7892 */ /* 0x000fc4000f8ec0ff */
[----:B------:R-:W-:Y:S02]  /*1440*/  ULOP3.LUT UR10, UR10, 0x3fc0, URZ, 0xc0, !UPT ;  /* 0x00003fc00a0a7892 */ /* 0x000fe4000f8ec0ff */
[----:B------:R-:W-:Y:S02]  /*1450*/  UIADD3 UR62, UPT, UPT, UR5, 0x100, URZ ;  /* 0x00000100053e7890 */ /* 0x000fe4000fffe0ff */
[----:B------:R-:W-:Y:S02]  /*1460*/  UIADD3 UR60, UPT, UPT, UR5, 0x104, URZ ;  /* 0x00000104053c7890 */ /* 0x000fe4000fffe0ff */
[----:B------:R-:W-:Y:S02]  /*1470*/  UIADD3 UR58, UPT, UPT, UR5, 0x108, URZ ;  /* 0x00000108053a7890 */ /* 0x000fe4000fffe0ff */
[----:B------:R-:W-:Y:S02]  /*1480*/  UIADD3 UR56, UPT, UPT, UR5, 0x10c, URZ ;  /* 0x0000010c05387890 */ /* 0x000fe4000fffe0ff */
[----:B------:R-:W-:-:S02]  /*1490*/  UIADD3 UR63, UPT, UPT, UR5, 0x110, URZ ;  /* 0x00000110053f7890 */ /* 0x000fc4000fffe0ff */
[----:B------:R-:W-:Y:S02]  /*14a0*/  UIADD3 UR61, UPT, UPT, UR5, 0x114, URZ ;  /* 0x00000114053d7890 */ /* 0x000fe4000fffe0ff */
[----:B------:R-:W-:Y:S02]  /*14b0*/  USHF.R.U32.HI UR9, URZ, 0x1, UR62 ;  /* 0x00000001ff097899 */ /* 0x000fe4000801163e */
[----:B------:R-:W-:Y:S02]  /*14c0*/  USHF.R.U32.HI UR8, URZ, 0x1, UR60 ;  /* 0x00000001ff087899 */ /* 0x000fe4000801163c */
[----:B------:R-:W-:Y:S02]  /*14d0*/  ULOP3.LUT UR70, UR4, 0xffff, URZ, 0xc0, !UPT ;  /* 0x0000ffff04467892 */ /* 0x000fe4000f8ec0ff */
[----:B------:R-:W-:Y:S02]  /*14e0*/  ULOP3.LUT UR66, UR6, 0xffff, URZ, 0xc0, !UPT ;  /* 0x0000ffff06427892 */ /* 0x000fe4000f8ec0ff */
[----:B-----5:R-:W-:-:S02]  /*14f0*/  UIMAD UR12, UR13, UR12, URZ ;  /* 0x0000000c0d0c72a4 */ /* 0x020fc4000f8e02ff */
[----:B------:R-:W-:Y:S02]  /*1500*/  UIADD3 UR59, UPT, UPT, UR5, 0x118, URZ ;  /* 0x00000118053b7890 */ /* 0x000fe4000fffe0ff */
[----:B------:R-:W-:Y:S02]  /*1510*/  UIADD3 UR57, UPT, UPT, UR5, 0x11c, URZ ;  /* 0x0000011c05397890 */ /* 0x000fe4000fffe0ff */
[----:B------:R-:W-:Y:S02]  /*1520*/  USHF.R.U32.HI UR6, URZ, 0x1, UR58 ;  /* 0x00000001ff067899 */ /* 0x000fe4000801163a */
[----:B------:R-:W-:Y:S02]  /*1530*/  USHF.R.U32.HI UR4, URZ, 0x1, UR56 ;  /* 0x00000001ff047899 */ /* 0x000fe40008011638 */
[----:B------:R-:W-:Y:S02]  /*1540*/  USHF.R.U32.HI UR54, URZ, 0x1a, UR63 ;  /* 0x0000001aff367899 */ /* 0x000fe4000801163f */
[----:B------:R-:W-:-:S02]  /*1550*/  USHF.R.U32.HI UR52, URZ, 0x1a, UR61 ;  /* 0x0000001aff347899 */ /* 0x000fc4000801163d */
[----:B------:R-:W-:Y:S02]  /*1560*/  ULOP3.LUT UR9, UR9, 0x60000000, URZ, 0xc0, !UPT ;  /* 0x6000000009097892 */ /* 0x000fe4000f8ec0ff */
[----:B------:R-:W-:Y:S02]  /*1570*/  ULOP3.LUT UR8, UR8, 0x60000000, URZ, 0xc0, !UPT ;  /* 0x6000000008087892 */ /* 0x000fe4000f8ec0ff */
[----:B------:R-:W-:Y:S02]  /*1580*/  USEL UR14, URZ, 0x4000, UP6 ;  /* 0x00004000ff0e7887 */ /* 0x000fe4000b000000 */
[----:B------:R-:W-:Y:S02]  /*1590*/  ULOP3.LUT UR64, UR11, 0x10000, URZ, 0xfc, !UPT ;  /* 0x000100000b407892 */ /* 0x000fe4000f8efcff */
[----:B------:R-:W-:Y:S02]  /*15a0*/  ULOP3.LUT UR65, UR10, 0x10000, URZ, 0xfc, !UPT ;  /* 0x000100000a417892 */ /* 0x000fe4000f8efcff */
[----:B----4-:R-:W-:-:S02]  /*15b0*/  UIMAD UR12, UR12, UR15, URZ ;  /* 0x0000000f0c0c72a4 */ /* 0x010fc4000f8e02ff */
[----:B------:R-:W-:Y:S02]  /*15c0*/  USHF.R.U32.HI UR10, URZ, 0x1a, UR59 ;  /* 0x0000001aff0a7899 */ /* 0x000fe4000801163b */
[----:B------:R-:W-:Y:S02]  /*15d0*/  USHF.R.U32.HI UR11, URZ, 0x1a, UR57 ;  /* 0x0000001aff0b7899 */ /* 0x000fe40008011639 */
[----:B------:R-:W-:Y:S02]  /*15e0*/  ULOP3.LUT UR6, UR6, 0x60000000, URZ, 0xc0, !UPT ;  /* 0x6000000006067892 */ /* 0x000fe4000f8ec0ff */
[----:B------:R-:W-:Y:S02]  /*15f0*/  ULOP3.LUT UR4, UR4, 0x60000000, URZ, 0xc0, !UPT ;  /* 0x6000000004047892 */ /* 0x000fe4000f8ec0ff */
[----:B------:R-:W-:Y:S02]  /*1600*/  ULOP3.LUT UR54, UR9, 0x30, UR54, 0xf8, !UPT ;  /* 0x0000003009367892 */ /* 0x000fe4000f8ef836 */
[----:B------:R-:W-:-:S02]  /*1610*/  ULOP3.LUT UR52, UR8, 0x30, UR52, 0xf8, !UPT ;  /* 0x0000003008347892 */ /* 0x000fc4000f8ef834 */
[----:B------:R-:W-:Y:S02]  /*1620*/  UIADD3 UR7, UPT, UPT, UR14, UR7, URZ ;  /* 0x000000070e077290 */ /* 0x000fe4000fffe0ff */
[----:B------:R-:W-:Y:S02]  /*1630*/  ULEA.HI UR71, UR12, UR12, URZ, 0x1 ;  /* 0x0000000c0c477291 */ /* 0x000fe4000f8f08ff */
[----:B------:R-:W-:Y:S02]  /*1640*/  ULOP3.LUT UR6, UR6, 0x30, UR10, 0xf8, !UPT ;  /* 0x0000003006067892 */ /* 0x000fe4000f8ef80a */
[----:B------:R-:W-:Y:S02]  /*1650*/  ULOP3.LUT UR4, UR4, 0x30, UR11, 0xf8, !UPT ;  /* 0x0000003004047892 */ /* 0x000fe4000f8ef80b */
[----:B------:R-:W-:Y:S02]  /*1660*/  ULOP3.LUT UR55, UR54, UR7, URZ, 0xfc, !UPT ;  /* 0x0000000736377292 */ /* 0x000fe4000f8efcff */
[----:B------:R-:W-:-:S02]  /*1670*/  ULOP3.LUT UR53, UR52, UR7, URZ, 0xfc, !UPT ;  /* 0x0000000734357292 */ /* 0x000fc4000f8efcff */
[----:B------:R-:W-:Y:S02]  /*1680*/  USHF.R.S32.HI UR71, URZ, 0x1, UR71 ;  /* 0x00000001ff477899 */ /* 0x000fe40008011447 */
[----:B------:R-:W-:Y:S02]  /*1690*/  ULOP3.LUT UR51, UR6, UR7, URZ, 0xfc, !UPT ;  /* 0x0000000706337292 */ /* 0x000fe4000f8efcff */
[----:B------:R-:W-:Y:S01]  /*16a0*/  ULOP3.LUT UR49, UR4, UR7, URZ, 0xfc, !UPT ;  /* 0x0000000704317292 */ /* 0x000fe2000f8efcff */
[----:B------:R-:W-:Y:S01]  /*16b0*/  UMOV UR67, URZ ;  /* 0x000000ff00437c82 */ /* 0x000fe20008000000 */
[----:B------:R-:W-:Y:S01]  /*16c0*/  UMOV UR33, URZ ;  /* 0x000000ff00217c82 */ /* 0x000fe20008000000 */
[----:B------:R-:W-:Y:S01]  /*16d0*/  UMOV UR32, URZ ;  /* 0x000000ff00207c82 */ /* 0x000fe20008000000 */
[----:B------:R-:W-:Y:S01]  /*16e0*/  UMOV UR54, URZ ;  /* 0x000000ff00367c82 */ /* 0x000fe20008000000 */
[----:B------:R-:W-:Y:S01]  /*16f0*/  UMOV UR52, URZ ;  /* 0x000000ff00347c82 */ /* 0x000fe20008000000 */
[----:B------:R-:W-:Y:S01]  /*1700*/  UMOV UR50, URZ ;  /* 0x000000ff00327c82 */ /* 0x000fe20008000000 */
[----:B------:R-:W-:-:S05]  /*1710*/  UMOV UR48, URZ ;  /* 0x000000ff00307c82 */ /* 0x000fca0008000000 */
.L_x_28:
[----:B------:R-:W-:Y:S01]  /*1720*/  USHF.L.U32 UR4, UR33, 0x1f, URZ ;  /* 0x0000001f21047899 */ /* 0x000fe200080006ff */
[----:B------:R-:W-:Y:S01]  /*1730*/  SHF.L.U32 R3, R5, 0x1f, RZ ;  /* 0x0000001f05037819 */ /* 0x000fe200000006ff */
[----:B-1----:R-:W-:Y:S02]  /*1740*/  ULEA UR6, UR32, UR45, 0x3 ;  /* 0x0000002d20067291 */ /* 0x002fe4000f8e18ff */
[----:B------:R-:W-:Y:S02]  /*1750*/  ULEA UR68, UR67, UR45, 0x3 ;  /* 0x0000002d43447291 */ /* 0x000fe4000f8e18ff */
[----:B------:R-:W-:Y:S01]  /*1760*/  MOV R2, UR4 ;  /* 0x0000000400027c02 */ /* 0x000fe20008000f00 */
[----:B------:R-:W-:Y:S02]  /*1770*/  ULEA UR35, UR67, UR5, 0x7 ;  /* 0x0000000543237291 */ /* 0x000fe4000f8e38ff */
[----:B------:R-:W-:Y:S02]  /*1780*/  UIADD3 UR69, UPT, UPT, UR71, UR69, URZ ;  /* 0x0000004547457290 */ /* 0x000fe4000fffe0ff */
[----:B-----5:R1:W4:Y:S01]  /*1790*/  SYNCS.PHASECHK.TRANS64.TRYWAIT P1, [UR6], R2 ;  /* 0x00000002ff0075a7 */ /* 0x0203220008021106 */
[----:B------:R-:W-:Y:S01]  /*17a0*/  UPLOP3.LUT UP2, UPT, UPT, UPT, UPT, 0x40, 0x4 ;  /* 0x000000000004789c */ /* 0x000fe20003f4e870 */
[----:B------:R-:W5:Y:S02]  /*17b0*/  SYNCS.PHASECHK.TRANS64.TRYWAIT P0, [UR68+0x70], R3 ;  /* 0x00007003ff0075a7 */ /* 0x000f640008001144 */
[----:B-1--45:R-:W-:Y:S08]  /*17c0*/  @!P0 BRA `(.L_x_24) ;  /* 0x0000002800748947 */ /* 0x032ff00003800000 */
.L_x_56:
[----:B------:R-:W-:-:S05]  /*17d0*/  UMOV UR4, URZ ;  /* 0x000000ff00047c82 */ /* 0x000fca0008000000 */
.L_x_27:
[----:B----4-:R-:W-:Y:S02]  /*17e0*/  UIADD3 UR13, UPT, UPT, UR32, 0x1, URZ ;  /* 0x00000001200d7890 */ /* 0x010fe4000fffe0ff */
[----:B------:R-:W-:Y:S02]  /*17f0*/  USHF.L.U32 UR7, UR32, 0xa, URZ ;  /* 0x0000000a20077899 */ /* 0x000fe400080006ff */
[----:B------:R-:W-:Y:S02]  /*1800*/  UISETP.NE.AND UP1, UPT, UR13, 0x6, UPT ;  /* 0x000000060d00788c */ /* 0x000fe4000bf25270 */
[----:B------:R-:W-:Y:S02]  /*1810*/  UIADD3 UR11, UPT, UPT, UR7, 0x6, URZ ;  /* 0x00000006070b7890 */ /* 0x000fe4000fffe0ff */
[----:B------:R-:W-:Y:S02]  /*1820*/  UISETP.GT.U32.AND UP0, UPT, UR4, 0xe, UPT ;  /* 0x0000000e0400788c */ /* 0x000fe4000bf04070 */
[----:B------:R-:W-:Y:S02]  /*1830*/  ULEA UR8, UR32, UR65, 0x7 ;  /* 0x0000004120087291 */ /* 0x000fe4000f8e38ff */
[----:B------:R-:W-:Y:S02]  /*1840*/  ULEA UR6, UR32, UR64, 0x7 ;  /* 0x0000004020067291 */ /* 0x000fe4000f8e38ff */
[----:B------:R-:W-:Y:S01]  /*1850*/  ULEA UR34, UR32, UR45, 0x3 ;  /* 0x0000002d20227291 */ /* 0x000fe2000f8e18ff */
[----:B------:R-:W-:Y:S01]  /*1860*/  PLOP3.LUT P0, PT, PT, PT, UP0, 0x80, 0x8 ;  /* 0x000000000008781c */ /* 0x000fe20003f0f008 */
[----:B------:R-:W-:Y:S02]  /*1870*/  UIADD3 UR18, UPT, UPT, UR7, UR37, URZ ;  /* 0x0000002507127290 */ /* 0x000fe4000fffe0ff */
[----:B------:R-:W-:Y:S02]  /*1880*/  UIADD3 UR16, UPT, UPT, UR7, UR36, URZ ;  /* 0x0000002407107290 */ /* 0x000fe4000fffe0ff */
[----:B------:R-:W-:Y:S02]  /*1890*/  UIADD3 UR14, UPT, UPT, UR37, 0x2, UR7 ;  /* 0x00000002250e7890 */ /* 0x000fe4000fffe007 */
[----:B------:R-:W-:Y:S02]  /*18a0*/  UIADD3 UR12, UPT, UPT, UR36, 0x2, UR7 ;  /* 0x00000002240c7890 */ /* 0x000fe4000fffe007 */
[----:B------:R-:W-:Y:S02]  /*18b0*/  UIADD3 UR10, UPT, UPT, UR37, 0x4, UR7 ;  /* 0x00000004250a7890 */ /* 0x000fe4000fffe007 */
[----:B------:R-:W-:Y:S02]  /*18c0*/  UIADD3 UR42, UPT, UPT, UR36, 0x4, UR7 ;  /* 0x00000004242a7890 */ /* 0x000fe4000fffe007 */
[----:B------:R-:W-:Y:S02]  /*18d0*/  UIADD3 UR40, UPT, UPT, UR11, UR37, URZ ;  /* 0x000000250b287290 */ /* 0x000fe4000fffe0ff */
[----:B------:R-:W-:Y:S02]  /*18e0*/  UIADD3 UR44, UPT, UPT, UR11, UR36, URZ ;  /* 0x000000240b2c7290 */ /* 0x000fe4000fffe0ff */
[----:B------:R-:W-:Y:S02]  /*18f0*/  USEL UR32, UR13, URZ, UP1 ;  /* 0x000000ff0d207287 */ /* 0x000fe40008800000 */
[----:B------:R-:W-:Y:S02]  /*1900*/  UIADD3 UR30, UPT, UPT, UR8, 0x20, URZ ;  /* 0x00000020081e7890 */ /* 0x000fe4000fffe0ff */
[----:B------:R-:W-:Y:S02]  /*1910*/  UIADD3 UR28, UPT, UPT, UR8, 0x40, URZ ;  /* 0x00000040081c7890 */ /* 0x000fe4000fffe0ff */
[----:B------:R-:W-:Y:S02]  /*1920*/  UIADD3 UR26, UPT, UPT, UR8, 0x60, URZ ;  /* 0x00000060081a7890 */ /* 0x000fe4000fffe0ff */
[----:B------:R-:W-:Y:S02]  /*1930*/  UIADD3 UR24, UPT, UPT, UR6, 0x20, URZ ;  /* 0x0000002006187890 */ /* 0x000fe4000fffe0ff */
[----:B------:R-:W-:Y:S02]  /*1940*/  UIADD3 UR22, UPT, UPT, UR6, 0x40, URZ ;  /* 0x0000004006167890 */ /* 0x000fe4000fffe0ff */
[----:B------:R-:W-:Y:S02]  /*1950*/  UIADD3 UR20, UPT, UPT, UR6, 0x60, URZ ;  /* 0x0000006006147890 */ /* 0x000fe4000fffe0ff */
[----:B------:R-:W-:Y:S02]  /*1960*/  UIADD3 UR46, UPT, UPT, UR34, 0x30, URZ ;  /* 0x00000030222e7890 */ /* 0x000fe4000fffe0ff */
[----:B------:R-:W-:Y:S01]  /*1970*/  USEL UR39, URZ, 0x1, UP1 ;  /* 0x00000001ff277887 */ /* 0x000fe20008800000 */
[----:B------:R-:W-:Y:S01]  /*1980*/  UMOV UR9, 0x4008 ;  /* 0x0000400800097882 */ /* 0x000fe20000000000 */
        /* <DEDUP_REMOVED lines=12> */
[----:B-----5:R-:W-:Y:S05]  /*1a50*/  @P1 BRA `(.L_x_25) ;  /* 0x0000000000101947 */ /* 0x020fea0003800000 */
[----:B------:R-:W-:Y:S06]  /*1a60*/  USHF.L.U32 UR38, UR33, 0x1f, URZ ;  /* 0x0000001f21267899 */ /* 0x000fec00080006ff */
[----:B-1----:R-:W-:Y:S04]  /*1a70*/  MOV R2, UR38 ;  /* 0x0000002600027c02 */ /* 0x002fe80008000f00 */
[----:B------:R-:W1:Y:S02]  /*1a80*/  SYNCS.PHASECHK.TRANS64.TRYWAIT P1, [UR34], R2 ;  /* 0x00000002ff0075a7 */ /* 0x000e640008021122 */
[----:B-1----:R-:W-:Y:S05]  /*1a90*/  @!P1 BRA `(.L_x_26) ;  /* 0x0000002400e09947 */ /* 0x002fea0003800000 */
.L_x_25:
[----:B------:R-:W-:Y:S01]  /*1aa0*/  ULOP3.LUT UR33, UR33, UR39, URZ, 0x3c, !UPT ;  /* 0x0000002721217292 */ /* 0x000fe2000f8e3cff */
[----:B------:R4:W-:Y:S01]  /*1ab0*/  UTCCP.T.S.4x32dp128bit tmem[UR5+0x100], gdesc[UR8] ;  /* 0x00010008050079e7 */ /* 0x0009e20009100000 */
[----:B------:R-:W-:Y:S01]  /*1ac0*/  PLOP3.LUT P1, PT, PT, PT, PT, 0x80, 0x8 ;  /* 0x000000000008781c */ /* 0x000fe20003f2f070 */
[----:B------:R4:W-:Y:S01]  /*1ad0*/  UTCCP.T.S.4x32dp128bit tmem[UR5+0x104], gdesc[UR30] ;  /* 0x0001041e050079e7 */ /* 0x0009e20009100000 */
[----:B------:R-:W-:Y:S01]  /*1ae0*/  UMOV UR38, UR44 ;  /* 0x0000002c00267c82 */ /* 0x000fe20008000000 */
[----:B------:R4:W-:Y:S01]  /*1af0*/  UTCCP.T.S.4x32dp128bit tmem[UR5+0x108], gdesc[UR28] ;  /* 0x0001081c050079e7 */ /* 0x0009e20009100000 */
[----:B------:R-:W-:Y:S01]  /*1b00*/  @!UP0 USHF.L.U32 UR44, UR33, 0x1f, URZ ;  /* 0x0000001f212c8899 */ /* 0x000fe200080006ff */
[----:B------:R4:W-:Y:S01]  /*1b10*/  UTCCP.T.S.4x32dp128bit tmem[UR5+0x10c], gdesc[UR26] ;  /* 0x00010c1a050079e7 */ /* 0x0009e20009100000 */
[----:B------:R-:W-:Y:S01]  /*1b20*/  @!UP0 ULEA UR34, UR32, UR45, 0x3 ;  /* 0x0000002d20228291 */ /* 0x000fe2000f8e18ff */
[----:B------:R4:W-:Y:S01]  /*1b30*/  UTCCP.T.S.4x32dp128bit tmem[UR5+0x110], gdesc[UR6] ;  /* 0x00011006050079e7 */ /* 0x0009e20009100000 */
[----:B------:R4:W-:Y:S01]  /*1b40*/  UTCCP.T.S.4x32dp128bit tmem[UR5+0x114], gdesc[UR24] ;  /* 0x00011418050079e7 */ /* 0x0009e20009100000 */
[----:B------:R4:W-:Y:S01]  /*1b50*/  UTCCP.T.S.4x32dp128bit tmem[UR5+0x118], gdesc[UR22] ;  /* 0x00011816050079e7 */ /* 0x0009e20009100000 */
[----:B------:R4:W-:Y:S01]  /*1b60*/  UTCCP.T.S.4x32dp128bit tmem[UR5+0x11c], gdesc[UR20] ;  /* 0x00011c14050079e7 */ /* 0x0009e20009100000 */
[----:B------:R4:W-:Y:S01]  /*1b70*/  UTCOMMA.4X gdesc[UR16], gdesc[UR18], tmem[UR35], tmem[UR54], idesc[UR55], tmem[UR62], UP2 ;  /* 0x803e3612100075ea */ /* 0x0009e20009000023 */
[----:B------:R-:W-:Y:S01]  /*1b80*/  UMOV UR43, 0x40004040 ;  /* 0x40004040002b7882 */ /* 0x000fe20000000000 */
[----:B-1----:R-:W-:Y:S01]  /*1b90*/  MOV R2, UR44 ;  /* 0x0000002c00027c02 */ /* 0x002fe20008000f00 */
[----:B------:R4:W-:Y:S01]  /*1ba0*/  UTCOMMA.4X gdesc[UR12], gdesc[UR14], tmem[UR35], tmem[UR52], idesc[UR53], tmem[UR60], UPT ;  /* 0x803c340e0c0075ea */ /* 0x0009e2000b800023 */
[----:B------:R-:W-:Y:S01]  /*1bb0*/  UMOV UR41, 0x40004040 ;  /* 0x4000404000297882 */ /* 0x000fe20000000000 */
[----:B------:R-:W-:Y:S01]  /*1bc0*/  UMOV UR39, 0x40004040 ;  /* 0x4000404000277882 */ /* 0x000fe20000000000 */
[----:B------:R4:W-:Y:S01]  /*1bd0*/  UTCOMMA.4X gdesc[UR42], gdesc[UR10], tmem[UR35], tmem[UR50], idesc[UR51], tmem[UR58], UPT ;  /* 0x803a320a2a0075ea */ /* 0x0009e2000b800023 */
[----:B------:R4:W-:Y:S01]  /*1be0*/  UTCOMMA.4X gdesc[UR38], gdesc[UR40], tmem[UR35], tmem[UR48], idesc[UR49], tmem[UR56], UPT ;  /* 0x80383028260075ea */ /* 0x0009e2000b800023 */
[----:B------:R4:W-:Y:S01]  /*1bf0*/  UTCBAR.MULTICAST [UR46], URZ, UR66 ;  /* 0x000000ff2e0073e9 */ /* 0x0009e20008000842 */
[----:B------:R4:W5:Y:S01]  /*1c00*/  @!P0 SYNCS.PHASECHK.TRANS64.TRYWAIT P1, [UR34], R2 ;  /* 0x00000002ff0085a7 */ /* 0x0009620008021122 */
[----:B------:R-:W-:Y:S02]  /*1c10*/  UIADD3 UR4, UPT, UPT, UR4, 0x1, URZ ;  /* 0x0000000104047890 */ /* 0x000fe4000fffe0ff */
[----:B------:R-:W-:Y:S02]  /*1c20*/  UPLOP3.LUT UP2, UPT, UPT, UPT, UPT, 0x80, 0x8 ;  /* 0x000000000008789c */ /* 0x000fe40003f4f070 */
[----:B------:R-:W-:Y:S09]  /*1c30*/  UISETP.NE.AND UP0, UPT, UR4, 0x10, UPT ;  /* 0x000000100400788c */ /* 0x000ff2000bf05270 */
[----:B------:R-:W-:Y:S05]  /*1c40*/  BRA.U UP0, `(.L_x_27) ;  /* 0xfffffff900e47547 */ /* 0x000fea000b83ffff */
[----:B----4-:R-:W-:Y:S02]  /*1c50*/  UIADD3 UR6, UPT, UPT, UR68, 0x60, URZ ;  /* 0x0000006044067890 */ /* 0x010fe4000fffe0ff */
[----:B------:R-:W-:-:S04]  /*1c60*/  UIADD3 UR4, UPT, UPT, UR67, 0x1, URZ ;  /* 0x0000000143047890 */ /* 0x000fc8000fffe0ff */
[----:B------:R-:W-:-:S03]  /*1c70*/  UISETP.NE.AND UP0, UPT, UR4, 0x2, UPT ;  /* 0x000000020400788c */ /* 0x000fc6000bf05270 */
[----:B------:R1:W-:Y:S01]  /*1c80*/  UTCBAR.MULTICAST [UR6], URZ, UR70 ;  /* 0x000000ff060073e9 */ /* 0x0003e20008000846 */
[----:B------:R-:W-:Y:S02]  /*1c90*/  USEL UR4, UR4, URZ, UP0 ;  /* 0x000000ff04047287 */ /* 0x000fe40008000000 */
[----:B------:R-:W-:Y:S02]  /*1ca0*/  USEL UR7, URZ, 0x1, UP0 ;  /* 0x00000001ff077887 */ /* 0x000fe40008000000 */
[----:B------:R-:W-:-:S03]  /*1cb0*/  UISETP.GE.AND UP0, UPT, UR69, 0x200, UPT ;  /* 0x000002004500788c */ /* 0x000fc6000bf06270 */
[----:B------:R-:W-:Y:S01]  /*1cc0*/  UMOV UR67, UR4 ;  /* 0x0000000400437c82 */ /* 0x000fe20008000000 */
[----:B------:R-:W-:-:S05]  /*1cd0*/  LOP3.LUT R5, R5, UR7, RZ, 0x3c, !PT ;  /* 0x0000000705057c12 */ /* 0x000fca000f8e3cff */
[----:B------:R-:W-:Y:S05]  /*1ce0*/  BRA.U !UP0, `(.L_x_28) ;  /* 0xfffffff9088c7547 */ /* 0x000fea000b83ffff */
[----:B------:R-:W-:-:S06]  /*1cf0*/  UIADD3 UR4, UPT, UPT, UR4, 0x1, URZ ;  /* 0x0000000104047890 */ /* 0x000fcc000fffe0ff */
[----:B------:R-:W-:Y:S02]  /*1d00*/  MOV R6, UR4 ;  /* 0x0000000400067c02 */ /* 0x000fe40008000f00 */
.L_x_23:
[----:B------:R-:W-:-:S09]  /*1d10*/  UISETP.NE.AND UP0, UPT, UR47, URZ, UPT ;  /* 0x000000ff2f00728c */ /* 0x000fd2000bf05270 */
[----:B------:R-:W-:Y:S05]  /*1d20*/  BRA.U UP0, `(.L_x_22) ;  /* 0x00000001002c7547 */ /* 0x000fea000b800000 */
[----:B------:R-:W1:Y:S01]  /*1d30*/  S2R R2, SR_CgaCtaId ;  /* 0x0000000000027919 */ /* 0x000e620000008800 */
[----:B------:R-:W-:Y:S02]  /*1d40*/  ISETP.NE.AND P0, PT, R6, 0x2, PT ;  /* 0x000000020600780c */ /* 0x000fe40003f05270 */
[----:B------:R-:W-:Y:S02]  /*1d50*/  MOV R3, 0x400 ;  /* 0x0000040000037802 */ /* 0x000fe40000000f00 */
[----:B------:R-:W-:-:S04]  /*1d60*/  SEL R4, RZ, 0x1, P0 ;  /* 0x00000001ff047807 */ /* 0x000fc80000000000 */
[----:B------:R-:W-:-:S05]  /*1d70*/  LOP3.LUT R4, R5, R4, RZ, 0x3c, !PT ;  /* 0x0000000405047212 */ /* 0x000fca00078e3cff */
[----:B------:R-:W-:Y:S01]  /*1d80*/  IMAD.U32 R4, R4, -0x80000000, RZ ;  /* 0x8000000004047824 */ /* 0x000fe200078e00ff */
[----:B-1----:R-:W-:Y:S02]  /*1d90*/  LEA R2, R2, R3, 0x18 ;  /* 0x0000000302027211 */ /* 0x002fe400078ec0ff */
[----:B------:R-:W-:-:S05]  /*1da0*/  SEL R3, R6, RZ, P0 ;  /* 0x000000ff06037207 */ /* 0x000fca0000000000 */
[----:B------:R-:W-:-:S04]  /*1db0*/  IMAD R2, R3, 0x8, R2 ;  /* 0x0000000803027824 */ /* 0x000fc800078e0202 */
[----:B------:R-:W1:Y:S02]  /*1dc0*/  SYNCS.PHASECHK.TRANS64.TRYWAIT P0, [R2+URZ+0x70], R4 ;  /* 0x00007004020075a7 */ /* 0x000e6400080011ff */
[----:B-1----:R-:W-:Y:S05]  /*1dd0*/  @!P0 BRA `(.L_x_29) ;  /* 0x0000002400308947 */ /* 0x002fea0003800000 */
.L_x_22:
[----:B------:R-:W-:-:S13]  /*1de0*/  ISETP.GT.AND P0, PT, R7, 0x3, PT ;  /* 0x000000030700780c */ /* 0x000fda0003f04270 */
[----:B-12345:R-:W-:Y:S05]  /*1df0*/  @P0 EXIT ;  /* 0x000000000000094d */ /* 0x03efea0003800000 */
[----:B------:R-:W-:-:S13]  /*1e00*/  ISETP.NE.AND P0, PT, R7, RZ, PT ;  /* 0x000000ff0700720c */ /* 0x000fda0003f05270 */
[----:B------:R-:W-:Y:S05]  /*1e10*/  @P0 BRA `(.L_x_30) ;  /* 0x0000000000b80947 */ /* 0x000fea0003800000 */
[----:B------:R-:W1:Y:S01]  /*1e20*/  S2UR UR6, SR_CgaCtaId ;  /* 0x00000000000679c3 */ /* 0x000e620000008800 */
[----:B------:R-:W-:Y:S01]  /*1e30*/  NOP ;  /* 0x0000000000007918 */ /* 0x000fe20000000000 */
[----:B------:R-:W-:Y:S02]  /*1e40*/  UMOV UR4, 0x40 ;  /* 0x0000004000047882 */ /* 0x000fe40000000000 */
[----:B-1----:R-:W-:-:S09]  /*1e50*/  ULEA UR4, UR6, UR4, 0x18 ;  /* 0x0000000406047291 */ /* 0x002fd2000f8ec0ff */
[----:B------:R-:W1:Y:S01]  /*1e60*/  LDS.U8 R2, [UR4] ;  /* 0x00000004ff027984 */ /* 0x000e620008000000 */
[----:B------:R-:W-:Y:S02]  /*1e70*/  UMOV UR4, 0x400 ;  /* 0x0000040000047882 */ /* 0x000fe40000000000 */
[----:B------:R-:W-:Y:S01]  /*1e80*/  ULEA UR5, UR6, UR4, 0x18 ;  /* 0x0000000406057291 */ /* 0x000fe2000f8ec0ff */
[----:B-1----:R-:W-:-:S13]  /*1e90*/  ISETP.NE.AND P0, PT, R2, RZ, PT ;  /* 0x000000ff0200720c */ /* 0x002fda0003f05270 */
[----:B------:R-:W-:Y:S05]  /*1ea0*/  @P0 BRA `(.L_x_31) ;  /* 0x00000000007c0947 */ /* 0x000fea0003800000 */
[----:B------:R-:W-:-:S13]  /*1eb0*/  ELECT P0, URZ, PT ;  /* 0x0000000000ff782f */ /* 0x000fda0003800000 */
[----:B------:R-:W-:Y:S05]  /*1ec0*/  @!P0 BRA `(.L_x_32) ;  /* 0x0000000000848947 */ /* 0x000fea0003800000 */
[----:B------:R-:W-:Y:S01]  /*1ed0*/  UMOV UR4, 0x10 ;  /* 0x0000001000047882 */ /* 0x000fe20000000000 */
[----:B------:R-:W-:-:S04]  /*1ee0*/  IMAD.MOV.U32 R3, RZ, RZ, 0xffff ;  /* 0x0000ffffff037424 */ /* 0x000fc800078e00ff */
[----:B------:R-:W-:Y:S04]  /*1ef0*/  DEPBAR.LE SB1, 0x36 ;  /* 0x00009d800000791a */ /* 0x000fe80000000000 */
[----:B------:R-:W1:Y:S02]  /*1f00*/  UTCATOMSWS.FIND_AND_SET.ALIGN UP0, UR4, UR4 ;  /* 0x00000004000475e3 */ /* 0x000e640008000800 */
[----:B-1----:R-:W-:Y:S01]  /*1f10*/  PLOP3.LUT P0, PT, PT, PT, UP0, 0x80, 0x8 ;  /* 0x000000000008781c */ /* 0x002fe20003f0f008 */
[----:B------:R-:W-:-:S03]  /*1f20*/  IMAD.U32 R4, RZ, RZ, UR4 ;  /* 0x00000004ff047e24 */ /* 0x000fc6000f8e00ff */
[----:B------:R-:W-:-:S04]  /*1f30*/  SEL R2, RZ, 0xffffffff, !P0 ;  /* 0xffffffffff027807 */ /* 0x000fc80004000000 */
[----:B------:R-:W-:Y:S01]  /*1f40*/  ISETP.NE.AND P0, PT, R2, RZ, PT ;  /* 0x000000ff0200720c */ /* 0x000fe20003f05270 */
[----:B------:R-:W-:-:S12]  /*1f50*/  IMAD.MOV.U32 R2, RZ, RZ, 0x1 ;  /* 0x00000001ff027424 */ /* 0x000fd800078e00ff */
[----:B------:R-:W-:Y:S05]  /*1f60*/  @P0 BRA `(.L_x_33) ;  /* 0x0000000000240947 */ /* 0x000fea0003800000 */
.L_x_34:
[----:B------:R-:W-:Y:S05]  /*1f70*/  NANOSLEEP 0x64 ;  /* 0x000000640000795d */ /* 0x000fea0003800000 */
[----:B------:R-:W-:-:S05]  /*1f80*/  UMOV UR4, 0x10 ;  /* 0x0000001000047882 */ /* 0x000fca0000000000 */
[----:B------:R-:W-:Y:S04]  /*1f90*/  DEPBAR.LE SB1, 0x36 ;  /* 0x00009d800000791a */ /* 0x000fe80000000000 */
[----:B------:R-:W1:Y:S02]  /*1fa0*/  UTCATOMSWS.FIND_AND_SET.ALIGN UP0, UR4, UR4 ;  /* 0x00000004000475e3 */ /* 0x000e640008000800 */
[----:B-1----:R-:W-:-:S04]  /*1fb0*/  PLOP3.LUT P0, PT, PT, PT, UP0, 0x80, 0x8 ;  /* 0x000000000008781c */ /* 0x002fc80003f0f008 */
[----:B------:R-:W-:-:S04]  /*1fc0*/  SEL R4, RZ, 0xffffffff, !P0 ;  /* 0xffffffffff047807 */ /* 0x000fc80004000000 */
[----:B------:R-:W-:Y:S01]  /*1fd0*/  ISETP.NE.AND P0, PT, R4, RZ, PT ;  /* 0x000000ff0400720c */ /* 0x000fe20003f05270 */
[----:B------:R-:W-:-:S12]  /*1fe0*/  IMAD.U32 R4, RZ, RZ, UR4 ;  /* 0x00000004ff047e24 */ /* 0x000fd8000f8e00ff */
[----:B------:R-:W-:Y:S05]  /*1ff0*/  @!P0 BRA `(.L_x_34) ;  /* 0xfffffffc00dc8947 */ /* 0x000fea000383ffff */
.L_x_33:
[C---:B------:R-:W-:Y:S01]  /*2000*/  VIADD R5, R4.reuse, 0x10 ;  /* 0x0000001004057836 */ /* 0x040fe20000000000 */
[----:B------:R-:W-:Y:S01]  /*2010*/  UMOV UR4, 0x50 ;  /* 0x0000005000047882 */ /* 0x000fe20000000000 */
[----:B------:R-:W-:Y:S01]  /*2020*/  SHF.L.U32 R3, R3, R4, RZ ;  /* 0x0000000403037219 */ /* 0x000fe200000006ff */
[----:B------:R-:W-:Y:S01]  /*2030*/  ULEA UR4, UR6, UR4, 0x18 ;  /* 0x0000000406047291 */ /* 0x000fe2000f8ec0ff */
[----:B------:R-:W-:Y:S01]  /*2040*/  IMAD.SHL.U32 R4, R4, 0x20, RZ ;  /* 0x0000002004047824 */ /* 0x000fe200078e00ff */
[----:B------:R-:W-:-:S04]  /*2050*/  SHF.L.U32 R2, R2, R5, RZ ;  /* 0x0000000502027219 */ /* 0x000fc800000006ff */
[----:B------:R-:W-:-:S05]  /*2060*/  LOP3.LUT R2, R2, R3, RZ, 0xfc, !PT ;  /* 0x0000000302027212 */ /* 0x000fca00078efcff */
[----:B------:R1:W-:Y:S04]  /*2070*/  ATOMS.OR RZ, [UR4], R2 ;  /* 0x00000002ffff798c */ /* 0x0003e8000b000004 */
[----:B------:R1:W-:Y:S01]  /*2080*/  STS [UR5+0x88], R4 ;  /* 0x00008804ff007988 */ /* 0x0003e20008000805 */
[----:B------:R-:W-:Y:S05]  /*2090*/  BRA `(.L_x_32) ;  /* 0x0000000000107947 */ /* 0x000fea0003800000 */
.L_x_31:
[----:B------:R-:W-:-:S05]  /*20a0*/  MOV R2, 0xffffffff ;  /* 0xffffffff00027802 */ /* 0x000fca0000000f00 */
[----:B------:R1:W-:Y:S02]  /*20b0*/  STS [UR5+0x88], R2 ;  /* 0x00008802ff007988 */ /* 0x0003e40008000805 */
[----:B-1----:R-:W-:Y:S02]  /*20c0*/  MOV R2, 0x20e0 ;  /* 0x000020e000027802 */ /* 0x002fe40000000f00 */
[----:B------:R-:W-:Y:S05]  /*20d0*/  CALL.REL.NOINC `($__internal_1_$__cuda_sm10x_tcgen05_guardrail_trap_phase_invalid_during_alloc) ;  /* 0x0000002000ac7944 */ /* 0x000fea0003c00000 */
.L_x_32:
[----:B------:R-:W-:Y:S05]  /*20e0*/  WARPSYNC.ALL ;  /* 0x0000000000007948 */ /* 0x000fea0003800000 */
[----:B------:R-:W-:Y:S01]  /*20f0*/  NOP ;  /* 0x0000000000007918 */ /* 0x000fe20000000000 */
.L_x_30:
[----:B------:R-:W2:Y:S08]  /*2100*/  S2UR UR4, SR_CgaCtaId ;  /* 0x00000000000479c3 */ /* 0x000eb00000008800 */
[----:B------:R-:W-:Y:S06]  /*2110*/  BAR.SYNC.DEFER_BLOCKING 0x3, 0xa0 ;  /* 0x00c2800000007b1d */ /* 0x000fec0000010000 */
[----:B------:R-:W-:-:S02]  /*2120*/  UMOV UR5, 0x400 ;  /* 0x0000040000057882 */ /* 0x000fc40000000000 */
[----:B------:R-:W3:Y:S01]  /*2130*/  S2UR UR31, SR_CTAID.Z ;  /* 0x00000000001f79c3 */ /* 0x000ee20000002700 */
[----:B--2---:R-:W-:-:S06]  /*2140*/  ULEA UR4, UR4, UR5, 0x18 ;  /* 0x0000000504047291 */ /* 0x004fcc000f8ec0ff */
[----:B------:R-:W-:Y:S01]  /*2150*/  MOV R3, UR4 ;  /* 0x0000000400037c02 */ /* 0x000fe20008000f00 */
[----:B---3--:R-:W-:-:S04]  /*2160*/  UISETP.GT.U32.AND UP0, UPT, UR31, 0x1ff, UPT ;  /* 0x000001ff1f00788c */ /* 0x008fc8000bf04070 */
[----:B------:R2:W3:Y:S05]  /*2170*/  LDS R45, [R3+0x88] ;  /* 0x00008800032d7984 */ /* 0x0004ea0000000800 */
[----:B------:R-:W-:Y:S05]  /*2180*/  BRA.U UP0, `(.L_x_35) ;  /* 0x0000001d00187547 */ /* 0x000fea000b800000 */
[----:B------:R-:W4:Y:S01]  /*2190*/  LDCU.64 UR6, c[0x0][0x648] ;  /* 0x0000c900ff0677ac */ /* 0x000f220008000a00 */
[----:B-1----:R-:W-:Y:S01]  /*21a0*/  IMAD.SHL.U32 R2, R0, 0x20, RZ ;  /* 0x0000002000027824 */ /* 0x002fe200078e00ff */
[----:B------:R-:W1:Y:S01]  /*21b0*/  S2UR UR25, SR_CTAID.X ;  /* 0x00000000001979c3 */ /* 0x000e620000002500 */
[----:B------:R-:W-:Y:S01]  /*21c0*/  SHF.R.U32.HI R0, RZ, 0x5, R0 ;  /* 0x00000005ff007819 */ /* 0x000fe20000011600 */
[----:B------:R-:W5:Y:S01]  /*21d0*/  LDCU.64 UR8, c[0x0][0x660] ;  /* 0x0000cc00ff0877ac */ /* 0x000f620008000a00 */
[----:B------:R-:W2:Y:S01]  /*21e0*/  S2R R37, SR_LANEID ;  /* 0x0000000000257919 */ /* 0x000ea20000000000 */
[----:B------:R-:W-:Y:S01]  /*21f0*/  LOP3.LUT R5, R2, 0x3e0, RZ, 0xc0, !PT ;  /* 0x000003e002057812 */ /* 0x000fe200078ec0ff */
[----:B------:R-:W-:Y:S01]  /*2200*/  HFMA2 R36, -RZ, RZ, 0, 0 ;  /* 0x00000000ff247431 */ /* 0x000fe200000001ff */
[----:B------:R-:W3:Y:S01]  /*2210*/  LDCU UR44, c[0x0][0x654] ;  /* 0x0000ca80ff2c77ac */ /* 0x000ee20008000800 */
[----:B------:R-:W-:Y:S01]  /*2220*/  BSSY B1, `(.L_x_35) ;  /* 0x00001bc000017945 */ /* 0x000fe20003800000 */
[----:B------:R-:W2:Y:S01]  /*2230*/  S2UR UR42, SR_CgaCtaId ;  /* 0x00000000002a79c3 */ /* 0x000ea20000008800 */
[C---:B------:R-:W-:Y:S01]  /*2240*/  IMAD R2, R0.reuse, 0x400, R5 ;  /* 0x0000040000027824 */ /* 0x040fe200078e0205 */
[----:B------:R-:W3:Y:S01]  /*2250*/  LDCU.64 UR32, c[0x0][0x348] ;  /* 0x00006900ff2077ac */ /* 0x000ee20008000a00 */
[----:B------:R-:W-:Y:S01]  /*2260*/  IMAD.U32 R44, RZ, RZ, UR31 ;  /* 0x0000001fff2c7e24 */ /* 0x000fe2000f8e00ff */
[----:B------:R-:W-:Y:S01]  /*2270*/  CS2R R38, SRZ ;  /* 0x0000000000267805 */ /* 0x000fe2000001ff00 */
[----:B------:R-:W-:Y:S01]  /*2280*/  IMAD.IADD R5, R3, 0x1, R2 ;  /* 0x0000000103057824 */ /* 0x000fe200078e0202 */
[----:B------:R-:W-:Y:S01]  /*2290*/  UMOV UR43, 0x400 ;  /* 0x00000400002b7882 */ /* 0x000fe20000000000 */
[----:B------:R-:W-:Y:S01]  /*22a0*/  IMAD R42, R0, 0x4, R3 ;  /* 0x00000004002a7824 */ /* 0x000fe200078e0203 */
[----:B----4-:R-:W-:Y:S01]  /*22b0*/  UIMAD.WIDE.U32 UR4, UR31, UR7, URZ ;  /* 0x000000071f0472a5 */ /* 0x010fe2000f8e00ff */
[----:B------:R-:W4:Y:S01]  /*22c0*/  S2UR UR40, SR_CgaCtaId ;  /* 0x00000000002879c3 */ /* 0x000f220000008800 */
[----:B------:R-:W2:Y:S01]  /*22d0*/  LDCU UR7, c[0x0][0x658] ;  /* 0x0000cb00ff0777ac */ /* 0x000ea20008000800 */
[C---:B------:R-:W-:Y:S01]  /*22e0*/  IADD3 R2, PT, PT, R5.reuse, 0x410, RZ ;  /* 0x0000041005027810 */ /* 0x040fe20007ffe0ff */
[----:B------:R-:W-:Y:S01]  /*22f0*/  VIADD R5, R5, 0x400 ;  /* 0x0000040005057836 */ /* 0x000fe20000000000 */
[----:B------:R-:W-:-:S02]  /*2300*/  UIADD3 UR4, UPT, UPT, -UR5, UR31, URZ ;  /* 0x0000001f05047290 */ /* 0x000fc4000fffe1ff */
[----:B------:R-:W-:Y:S01]  /*2310*/  SHF.R.U32.HI R41, RZ, 0x3, R2 ;  /* 0x00000003ff297819 */ /* 0x000fe20000011602 */
[----:B-1----:R-:W-:Y:S01]  /*2320*/  USHF.L.U32 UR25, UR25, 0x7, URZ ;  /* 0x0000000719197899 */ /* 0x002fe200080006ff */
[----:B------:R-:W1:Y:S01]  /*2330*/  S2UR UR38, SR_CgaCtaId ;  /* 0x00000000002679c3 */ /* 0x000e620000008800 */
[----:B------:R-:W-:Y:S01]  /*2340*/  USHF.R.U32.HI UR4, URZ, UR77, UR4 ;  /* 0x0000004dff047299 */ /* 0x000fe20008011604 */
[----:B------:R-:W-:Y:S01]  /*2350*/  SHF.R.U32.HI R40, RZ, 0x3, R5 ;  /* 0x00000003ff287819 */ /* 0x000fe20000011605 */
[----:B---3--:R-:W-:Y:S01]  /*2360*/  UIADD3 UR14, UP3, UPT, UR32, 0x240, URZ ;  /* 0x00000240200e7890 */ /* 0x008fe2000ff7e0ff */
[----:B------:R-:W-:Y:S01]  /*2370*/  LOP3.LUT R41, R2, 0x10, R41, 0x78, !PT ;  /* 0x0000001002297812 */ /* 0x000fe200078e7829 */
[----:B------:R-:W-:Y:S01]  /*2380*/  UIADD3 UR4, UPT, UPT, UR5, UR4, URZ ;  /* 0x0000000405047290 */ /* 0x000fe2000fffe0ff */
[----:B------:R-:W-:Y:S01]  /*2390*/  LOP3.LUT R40, R5, 0x10, R40, 0x78, !PT ;  /* 0x0000001005287812 */ /* 0x000fe200078e7828 */
[----:B------:R-:W-:Y:S01]  /*23a0*/  UIADD3 UR12, UP2, UPT, UR32, 0x240, URZ ;  /* 0x00000240200c7890 */ /* 0x000fe2000ff5e0ff */
[----:B------:R-:W3:Y:S01]  /*23b0*/  S2UR UR36, SR_CgaCtaId ;  /* 0x00000000002479c3 */ /* 0x000ee20000008800 */
[----:B------:R-:W-:Y:S01]  /*23c0*/  USHF.R.U32.HI UR4, URZ, UR76, UR4 ;  /* 0x0000004cff047299 */ /* 0x000fe20008011604 */
[----:B------:R-:W-:Y:S01]  /*23d0*/  IMAD R43, R0, 0x200000, R45 ;  /* 0x00200000002b7824 */ /* 0x000fe200078e022d */
[----:B------:R-:W-:-:S02]  /*23e0*/  UIADD3 UR10, UP1, UPT, UR32, 0x240, URZ ;  /* 0x00000240200a7890 */ /* 0x000fc4000ff3e0ff */
[----:B------:R-:W-:Y:S01]  /*23f0*/  UIADD3 UR4, UPT, UPT, -UR4, URZ, URZ ;  /* 0x000000ff04047290 */ /* 0x000fe2000fffe1ff */
[----:B------:R-:W-:Y:S02]  /*2400*/  UMOV UR41, 0x400 ;  /* 0x0000040000297882 */ /* 0x000fe40000000000 */
[----:B------:R-:W1:Y:S01]  /*2410*/  S2UR UR34, SR_CgaCtaId ;  /* 0x00000000002279c3 */ /* 0x000e620000008800 */
[----:B------:R-:W-:Y:S01]  /*2420*/  UIMAD UR24, UR4, UR6, UR31 ;  /* 0x00000006041872a4 */ /* 0x000fe2000f8e021f */
[----:B------:R-:W-:Y:S01]  /*2430*/  UMOV UR39, 0x400 ;  /* 0x0000040000277882 */ /* 0x000fe20000000000 */
[----:B------:R-:W-:Y:S02]  /*2440*/  UMOV UR37, 0x400 ;  /* 0x0000040000257882 */ /* 0x000fe40000000000 */
[----:B--2---:R-:W-:Y:S01]  /*2450*/  UIMAD.WIDE.U32 UR4, UR24, UR7, URZ ;  /* 0x00000007180472a5 */ /* 0x004fe2000f8e00ff */
[----:B------:R-:W-:Y:S01]  /*2460*/  UMOV UR35, 0x400 ;  /* 0x0000040000237882 */ /* 0x000fe20000000000 */
[----:B------:R-:W2:Y:S02]  /*2470*/  LDCU.64 UR28, c[0x0][0x358] ;  /* 0x00006b00ff1c77ac */ /* 0x000ea40008000a00 */
[----:B------:R-:W-:Y:S01]  /*2480*/  UIADD3 UR4, UPT, UPT, UR24, -UR5, URZ ;  /* 0x8000000518047290 */ /* 0x000fe2000fffe0ff */
[----:B------:R-:W1:Y:S03]  /*2490*/  LDCU UR30, c[0x0][0x658] ;  /* 0x0000cb00ff1e77ac */ /* 0x000e660008000800 */
[----:B------:R-:W-:Y:S01]  /*24a0*/  USHF.R.U32.HI UR4, URZ, UR75, UR4 ;  /* 0x0000004bff047299 */ /* 0x000fe20008011604 */
[----:B------:R-:W1:Y:S03]  /*24b0*/  LDCU UR27, c[0x0][0x654] ;  /* 0x0000ca80ff1b77ac */ /* 0x000e660008000800 */
[----:B------:R-:W-:Y:S01]  /*24c0*/  UIADD3 UR4, UPT, UPT, UR5, UR4, URZ ;  /* 0x0000000405047290 */ /* 0x000fe2000fffe0ff */
[----:B------:R-:W1:Y:S03]  /*24d0*/  LDCU.64 UR16, c[0x0][0x648] ;  /* 0x0000c900ff1077ac */ /* 0x000e660008000a00 */
[----:B------:R-:W-:Y:S01]  /*24e0*/  USHF.R.U32.HI UR6, URZ, UR72, UR4 ;  /* 0x00000048ff067299 */ /* 0x000fe20008011604 */
[----:B------:R-:W2:Y:S03]  /*24f0*/  LDCU.64 UR22, c[0x0][0x660] ;  /* 0x0000cc00ff1677ac */ /* 0x000ea60008000a00 */
[----:B-----5:R-:W-:Y:S01]  /*2500*/  UIMAD.WIDE.U32 UR4, UR6, UR9, URZ ;  /* 0x00000009060472a5 */ /* 0x020fe2000f8e00ff */
[----:B------:R-:W5:Y:S03]  /*2510*/  LDCU UR9, c[0x0][0x374] ;  /* 0x00006e80ff0977ac */ /* 0x000f660008000800 */
[----:B------:R-:W-:-:S02]  /*2520*/  UIADD3 UR4, UPT, UPT, UR6, -UR5, URZ ;  /* 0x8000000506047290 */ /* 0x000fc4000fffe0ff */
[----:B------:R-:W-:Y:S02]  /*2530*/  ULEA UR21, UR42, UR43, 0x18 ;  /* 0x0000002b2a157291 */ /* 0x000fe4000f8ec0ff */
[----:B------:R-:W-:Y:S02]  /*2540*/  USHF.R.U32.HI UR4, URZ, UR74, UR4 ;  /* 0x0000004aff047299 */ /* 0x000fe40008011604 */
[----:B----4-:R-:W-:Y:S02]  /*2550*/  ULEA UR20, UR40, UR41, 0x18 ;  /* 0x0000002928147291 */ /* 0x010fe4000f8ec0ff */
[----:B------:R-:W-:Y:S02]  /*2560*/  UIADD3 UR4, UPT, UPT, UR5, UR4, URZ ;  /* 0x0000000405047290 */ /* 0x000fe4000fffe0ff */
[----:B-1----:R-:W-:Y:S02]  /*2570*/  ULEA UR19, UR38, UR39, 0x18 ;  /* 0x0000002726137291 */ /* 0x002fe4000f8ec0ff */
[----:B------:R-:W-:-:S02]  /*2580*/  USHF.R.U32.HI UR4, URZ, UR73, UR4 ;  /* 0x00000049ff047299 */ /* 0x000fc40008011604 */
[----:B---3--:R-:W-:Y:S02]  /*2590*/  ULEA UR18, UR36, UR37, 0x18 ;  /* 0x0000002524127291 */ /* 0x008fe4000f8ec0ff */
[----:B------:R-:W-:Y:S02]  /*25a0*/  UIADD3 UR4, UPT, UPT, -UR4, URZ, URZ ;  /* 0x000000ff04047290 */ /* 0x000fe4000fffe1ff */
[----:B------:R-:W-:Y:S02]  /*25b0*/  ULEA UR7, UR34, UR35, 0x18 ;  /* 0x0000002322077291 */ /* 0x000fe4000f8ec0ff */
[----:B------:R-:W-:Y:S02]  /*25c0*/  UIMAD UR26, UR4, UR8, UR6 ;  /* 0x00000008041a72a4 */ /* 0x000fe4000f8e0206 */
[----:B------:R-:W-:Y:S02]  /*25d0*/  UIADD3 UR8, UP0, UPT, UR32, 0x240, URZ ;  /* 0x0000024020087890 */ /* 0x000fe4000ff1e0ff */
[----:B------:R-:W-:-:S02]  /*25e0*/  ULOP3.LUT UR25, UR25, 0x80, URZ, 0xc0, !UPT ;  /* 0x0000008019197892 */ /* 0x000fc4000f8ec0ff */
[----:B------:R-:W-:Y:S01]  /*25f0*/  IMAD.U32 R48, RZ, RZ, UR26 ;  /* 0x0000001aff307e24 */ /* 0x000fe2000f8e00ff */
[----:B------:R-:W5:Y:S01]  /*2600*/  LDCU UR4, c[0x0][0x370] ;  /* 0x00006e00ff0477ac */ /* 0x000f620008000800 */
[----:B------:R-:W1:Y:S01]  /*2610*/  LDCU UR5, c[0x0][0x378] ;  /* 0x00006f00ff0577ac */ /* 0x000e620008000800 */
[----:B------:R-:W-:Y:S02]  /*2620*/  UIADD3.X UR15, UPT, UPT, URZ, UR33, URZ, UP3, !UPT ;  /* 0x00000021ff0f7290 */ /* 0x000fe40009ffe4ff */
[----:B------:R-:W-:Y:S02]  /*2630*/  UIADD3.X UR13, UPT, UPT, URZ, UR33, URZ, UP2, !UPT ;  /* 0x00000021ff0d7290 */ /* 0x000fe400097fe4ff */
[----:B------:R-:W-:Y:S02]  /*2640*/  UIADD3.X UR11, UPT, UPT, URZ, UR33, URZ, UP1, !UPT ;  /* 0x00000021ff0b7290 */ /* 0x000fe40008ffe4ff */
[----:B-----5:R-:W-:Y:S02]  /*2650*/  UIMAD UR4, UR9, UR4, URZ ;  /* 0x00000004090472a4 */ /* 0x020fe4000f8e02ff */
[----:B------:R-:W-:-:S02]  /*2660*/  UIADD3.X UR9, UPT, UPT, URZ, UR33, URZ, UP0, !UPT ;  /* 0x00000021ff097290 */ /* 0x000fc400087fe4ff */
[----:B-1----:R-:W-:Y:S02]  /*2670*/  UIMAD UR5, UR4, UR5, URZ ;  /* 0x00000005040572a4 */ /* 0x002fe4000f8e02ff */
[----:B------:R-:W-:Y:S02]  /*2680*/  UIADD3 UR4, UPT, UPT, -UR6, URZ, URZ ;  /* 0x000000ff06047290 */ /* 0x000fe4000fffe1ff */
[----:B------:R-:W-:Y:S02]  /*2690*/  ULEA.HI UR5, UR5, UR5, URZ, 0x1 ;  /* 0x0000000505057291 */ /* 0x000fe4000f8f08ff */
[----:B------:R-:W-:Y:S02]  /*26a0*/  UIMAD UR4, UR4, UR44, UR24 ;  /* 0x0000002c040472a4 */ /* 0x000fe4000f8e0218 */
[----:B------:R-:W-:-:S04]  /*26b0*/  USHF.R.S32.HI UR24, URZ, 0x1, UR5 ;  /* 0x00000001ff187899 */ /* 0x000fc80008011405 */
[----:B--2---:R-:W-:-:S08]  /*26c0*/  MOV R49, UR4 ;  /* 0x0000000400317c02 */ /* 0x004fd00008000f00 */
.L_x_48:
[----:B------:R-:W-:Y:S01]  /*26d0*/  LEA R2, R36, R3, 0x3 ;  /* 0x0000000324027211 */ /* 0x000fe200078e18ff */
[----:B------:R-:W-:Y:S01]  /*26e0*/  BSSY B0, `(.L_x_36) ;  /* 0x0000005000007945 */ /* 0x000fe20003800000 */
[----:B------:R-:W-:Y:S02]  /*26f0*/  SHF.L.U32 R5, R38, 0x1f, RZ ;  /* 0x0000001f26057819 */ /* 0x000fe400000006ff */
[----:B------:R-:W-:Y:S02]  /*2700*/  LEA R47, R36, R43, 0x7 ;  /* 0x0000002b242f7211 */ /* 0x000fe400078e38ff */
[----:B-1----:R-:W1:Y:S02]  /*2710*/  SYNCS.PHASECHK.TRANS64.TRYWAIT P0, [R2+URZ+0x60], R5 ;  /* 0x00006005020075a7 */ /* 0x002e6400080011ff */
[----:B-1----:R-:W-:Y:S05]  /*2720*/  @!P0 BRA `(.L_x_37) ;  /* 0x0000001800f48947 */ /* 0x002fea0003800000 */
.L_x_60:
[----:B------:R-:W-:Y:S05]  /*2730*/  BSYNC B0 ;  /* 0x0000000000007941 */ /* 0x000fea0003800000 */
.L_x_36:
[----:B------:R-:W-:Y:S01]  /*2740*/  R2UR UR4, R47 ;  /* 0x000000002f0472ca */ /* 0x000fe200000e0000 */
[----:B------:R-:W-:Y:S01]  /*2750*/  IMAD.SHL.U32 R48, R48, 0x80, RZ ;  /* 0x0000008030307824 */ /* 0x000fe200078e00ff */
[----:B------:R-:W-:Y:S02]  /*2760*/  ISETP.NE.AND P2, PT, R0, RZ, PT ;  /* 0x000000ff0000720c */ /* 0x000fe40003f45270 */
[----:B------:R-:W-:-:S09]  /*2770*/  LEA R49, R49, UR25, 0x8 ;  /* 0x0000001931317c11 */ /* 0x000fd2000f8e40ff */
[----:B-1----:R-:W1:Y:S02]  /*2780*/  LDTM.x32 R4, tmem[UR4] ;  /* 0x00000004000479ee */ /* 0x002e6400082c0000 */
[C---:B-1----:R-:W-:Y:S02]  /*2790*/  FMNMX.NAN R46, |R19|.reuse, |R35|, !PT ;  /* 0x40000023132e7209 */ /* 0x042fe40007820200 */
[----:B------:R-:W-:Y:S02]  /*27a0*/  F2FP.SATFINITE.E4M3.F32.PACK_AB_MERGE_C R19, R19, R18, RZ ;  /* 0x000000121313723e */ /* 0x000fe400048070ff */
[-C--:B------:R-:W-:Y:S02]  /*27b0*/  FMNMX.NAN R51, |R18|, |R34|.reuse, !PT ;  /* 0x4000002212337209 */ /* 0x080fe40007820200 */
[----:B------:R-:W-:Y:S02]  /*27c0*/  F2FP.SATFINITE.E4M3.F32.PACK_AB_MERGE_C R18, R35, R34, RZ ;  /* 0x000000222312723e */ /* 0x000fe400048070ff */
[----:B------:R-:W-:-:S02]  /*27d0*/  FMNMX.NAN R34, |R17|, |R33|, !PT ;  /* 0x4000002111227209 */ /* 0x000fc40007820200 */
[----:B------:R-:W-:Y:S02]  /*27e0*/  F2FP.SATFINITE.E4M3.F32.PACK_AB_MERGE_C R53, R33, R32, RZ ;  /* 0x000000202135723e */ /* 0x000fe400048070ff */
[----:B------:R-:W-:Y:S02]  /*27f0*/  F2FP.SATFINITE.E4M3.F32.PACK_AB_MERGE_C R52, R15, R14, RZ ;  /* 0x0000000e0f34723e */ /* 0x000fe400048070ff */
[----:B------:R-:W-:Y:S02]  /*2800*/  FMNMX.NAN R33, |R14|, |R30|, !PT ;  /* 0x4000001e0e217209 */ /* 0x000fe40007820200 */
[----:B------:R-:W-:Y:S02]  /*2810*/  FMNMX.NAN R35, |R16|, |R32|, !PT ;  /* 0x4000002010237209 */ /* 0x000fe40007820200 */
[----:B------:R-:W-:Y:S02]  /*2820*/  F2FP.SATFINITE.E4M3.F32.PACK_AB_MERGE_C R14, R31, R30, RZ ;  /* 0x0000001e1f0e723e */ /* 0x000fe400048070ff */
[----:B------:R-:W-:-:S02]  /*2830*/  FMNMX.NAN R32, |R15|, |R31|, !PT ;  /* 0x4000001f0f207209 */ /* 0x000fc40007820200 */
[----:B------:R-:W-:Y:S02]  /*2840*/  FMNMX.NAN R30, |R13|, |R29|, !PT ;  /* 0x4000001d0d1e7209 */ /* 0x000fe40007820200 */
[-C--:B------:R-:W-:Y:S02]  /*2850*/  FMNMX.NAN R31, |R12|, |R28|.reuse, !PT ;  /* 0x4000001c0c1f7209 */ /* 0x080fe40007820200 */
[----:B------:R-:W-:Y:S02]  /*2860*/  F2FP.SATFINITE.E4M3.F32.PACK_AB_MERGE_C R29, R29, R28, RZ ;  /* 0x0000001c1d1d723e */ /* 0x000fe400048070ff */
[----:B------:R-:W-:Y:S01]  /*2870*/  FMNMX3.NAN R28, |R11|, |R27|, R46, !PT ;  /* 0x4000001b0b1c7276 */ /* 0x000fe2000782022e */
[----:B------:R-:W-:Y:S01]  /*2880*/  IMAD.SHL.U32 R46, R39, 0x4, RZ ;  /* 0x00000004272e7824 */ /* 0x000fe200078e00ff */
[----:B------:R-:W-:Y:S02]  /*2890*/  F2FP.SATFINITE.E4M3.F32.PACK_AB_MERGE_C R55, R13, R12, RZ ;  /* 0x0000000c0d37723e */ /* 0x000fe400048070ff */
[----:B------:R-:W-:-:S02]  /*28a0*/  F2FP.SATFINITE.E4M3.F32.PACK_AB_MERGE_C R13, R27, R26, RZ ;  /* 0x0000001a1b0d723e */ /* 0x000fc400048070ff */
[----:B------:R-:W-:Y:S02]  /*28b0*/  LEA.HI R27, R46, R46, RZ, 0x1 ;  /* 0x0000002e2e1b7211 */ /* 0x000fe400078f08ff */
[----:B------:R-:W-:Y:S02]  /*28c0*/  F2FP.SATFINITE.E4M3.F32.PACK_AB_MERGE_C R50, R17, R16, RZ ;  /* 0x000000101132723e */ /* 0x000fe400048070ff */
[----:B------:R-:W-:Y:S02]  /*28d0*/  F2FP.SATFINITE.E4M3.F32.PACK_AB_MERGE_C R17, R11, R10, RZ ;  /* 0x0000000a0b11723e */ /* 0x000fe400048070ff */
[----:B------:R-:W-:Y:S02]  /*28e0*/  FMNMX3.NAN R51, |R10|, |R26|, R51, !PT ;  /* 0x4000001a0a337276 */ /* 0x000fe40007820233 */
[----:B------:R-:W-:Y:S02]  /*28f0*/  F2FP.SATFINITE.E4M3.F32.PACK_AB_MERGE_C R12, R9, R8, RZ ;  /* 0x00000008090c723e */ /* 0x000fe400048070ff */
[----:B------:R-:W-:-:S02]  /*2900*/  F2FP.SATFINITE.E4M3.F32.PACK_AB_MERGE_C R10, R25, R24, RZ ;  /* 0x00000018190a723e */ /* 0x000fc400048070ff */
[----:B------:R-:W-:Y:S02]  /*2910*/  LOP3.LUT R27, R27, 0xffffe, RZ, 0xc0, !PT ;  /* 0x000ffffe1b1b7812 */ /* 0x000fe400078ec0ff */
[----:B------:R-:W-:Y:S02]  /*2920*/  PRMT R17, R12, 0x5410, R17 ;  /* 0x000054100c117816 */ /* 0x000fe40000000011 */
[----:B------:R-:W-:Y:S01]  /*2930*/  PRMT R13, R10, 0x5410, R13 ;  /* 0x000054100a0d7816 */ /* 0x000fe2000000000d */
[----:B------:R-:W-:Y:S01]  /*2940*/  IMAD.IADD R10, R46, 0x1, -R27 ;  /* 0x000000012e0a7824 */ /* 0x000fe200078e0a1b */
[----:B------:R-:W-:Y:S02]  /*2950*/  PRMT R15, R53, 0x5410, R18 ;  /* 0x00005410350f7816 */ /* 0x000fe40000000012 */
[----:B------:R-:W-:Y:S01]  /*2960*/  F2FP.SATFINITE.E4M3.F32.PACK_AB_MERGE_C R53, R7, R6, RZ ;  /* 0x000000060735723e */ /* 0x000fe200048070ff */
[----:B------:R-:W-:Y:S01]  /*2970*/  IMAD R26, R10, 0x1000, R40 ;  /* 0x000010000a1a7824 */ /* 0x000fe200078e0228 */
[----:B------:R-:W-:-:S02]  /*2980*/  F2FP.SATFINITE.E4M3.F32.PACK_AB_MERGE_C R16, R5, R4, RZ ;  /* 0x000000040510723e */ /* 0x000fc400048070ff */
[----:B------:R-:W-:Y:S02]  /*2990*/  F2FP.SATFINITE.E4M3.F32.PACK_AB_MERGE_C R11, R23, R22, RZ ;  /* 0x00000016170b723e */ /* 0x000fe400048070ff */
[----:B------:R-:W-:Y:S02]  /*29a0*/  F2FP.SATFINITE.E4M3.F32.PACK_AB_MERGE_C R12, R21, R20, RZ ;  /* 0x00000014150c723e */ /* 0x000fe400048070ff */
[----:B------:R-:W-:Y:S02]  /*29b0*/  PRMT R19, R50, 0x5410, R19 ;  /* 0x0000541032137816 */ /* 0x000fe40000000013 */
[----:B------:R-:W-:Y:S02]  /*29c0*/  PRMT R16, R16, 0x5410, R53 ;  /* 0x0000541010107816 */ /* 0x000fe40000000035 */
[----:B------:R-:W-:Y:S02]  /*29d0*/  PRMT R18, R55, 0x5410, R52 ;  /* 0x0000541037127816 */ /* 0x000fe40000000034 */
[----:B------:R-:W-:Y:S01]  /*29e0*/  PRMT R12, R12, 0x5410, R11 ;  /* 0x000054100c0c7816 */ /* 0x000fe2000000000b */
[----:B------:R-:W-:Y:S01]  /*29f0*/  IMAD R11, R10, 0x1000, R41 ;  /* 0x000010000a0b7824 */ /* 0x000fe200078e0229 */
[----:B------:R-:W-:Y:S01]  /*2a00*/  PRMT R14, R29, 0x5410, R14 ;  /* 0x000054101d0e7816 */ /* 0x000fe2000000000e */
[----:B------:R1:W-:Y:S01]  /*2a10*/  STS.128 [R26], R16 ;  /* 0x000000101a007388 */ /* 0x0003e20000000c00 */
[----:B------:R-:W-:-:S02]  /*2a20*/  FMNMX3.NAN R7, |R7|, |R23|, R32, !PT ;  /* 0x4000001707077276 */ /* 0x000fc40007820220 */
[----:B------:R-:W-:Y:S01]  /*2a30*/  FMNMX3.NAN R6, |R6|, |R22|, R33, !PT ;  /* 0x4000001606067276 */ /* 0x000fe20007820221 */
[----:B------:R1:W-:Y:S01]  /*2a40*/  STS.128 [R11], R12 ;  /* 0x0000000c0b007388 */ /* 0x0003e20000000c00 */
[----:B------:R-:W-:Y:S02]  /*2a50*/  FMNMX3.NAN R34, |R9|, |R25|, R34, !PT ;  /* 0x4000001909227276 */ /* 0x000fe40007820222 */
[----:B------:R-:W-:Y:S01]  /*2a60*/  FMNMX3.NAN R35, |R8|, |R24|, R35, !PT ;  /* 0x4000001808237276 */ /* 0x000fe20007820223 */
[----:B------:R2:W-:Y:S06]  /*2a70*/  MEMBAR.ALL.CTA ;  /* 0x0000000000007992 */ /* 0x0005ec0000008000 */
[----:B--2---:R-:W2:Y:S01]  /*2a80*/  FENCE.VIEW.ASYNC.S ;  /* 0x00000000000073c6 */ /* 0x004ea20000000000 */
[----:B------:R-:W-:-:S02]  /*2a90*/  FMNMX3.NAN R5, |R5|, |R21|, R30, !PT ;  /* 0x4000001505057276 */ /* 0x000fc4000782021e */
[----:B------:R-:W-:Y:S02]  /*2aa0*/  FMNMX3.NAN R4, |R4|, |R20|, R31, !PT ;  /* 0x4000001404047276 */ /* 0x000fe4000782021f */
[----:B------:R-:W-:Y:S02]  /*2ab0*/  FMNMX.NAN R7, R28, R7, !PT ;  /* 0x000000071c077209 */ /* 0x000fe40007820000 */
[----:B------:R-:W-:Y:S02]  /*2ac0*/  FMNMX.NAN R6, R51, R6, !PT ;  /* 0x0000000633067209 */ /* 0x000fe40007820000 */
[----:B------:R-:W-:Y:S02]  /*2ad0*/  FMNMX3.NAN R5, R5, R34, R7, !PT ;  /* 0x0000002205057276 */ /* 0x000fe40007820007 */
[----:B------:R-:W-:-:S04]  /*2ae0*/  FMNMX3.NAN R4, R4, R35, R6, !PT ;  /* 0x0000002304047276 */ /* 0x000fc80007820006 */
[----:B------:R-:W-:-:S04]  /*2af0*/  FMNMX3.NAN R5, R4, R5, RZ, !PT ;  /* 0x0000000504057276 */ /* 0x000fc800078200ff */
[----:B------:R-:W-:Y:S01]  /*2b00*/  FMNMX R50, RZ, R5, !PT ;  /* 0x00000005ff327209 */ /* 0x000fe20007800000 */
[----:B--2---:R-:W-:Y:S06]  /*2b10*/  BAR.SYNC.DEFER_BLOCKING 0x2, 0x80 ;  /* 0x0082000000007b1d */ /* 0x004fec0000010000 */
[----:B------:R-:W-:Y:S05]  /*2b20*/  @P2 BRA `(.L_x_38) ;  /* 0x0000000000402947 */ /* 0x000fea0003800000 */
[----:B------:R-:W-:Y:S01]  /*2b30*/  IMAD.U32 R3, RZ, RZ, UR21 ;  /* 0x00000015ff037e24 */ /* 0x000fe2000f8e00ff */
[----:B------:R-:W-:-:S04]  /*2b40*/  PLOP3.LUT P0, PT, PT, PT, PT, 0x80, 0x8 ;  /* 0x000000000008781c */ /* 0x000fc80003f0f070 */
[----:B------:R-:W-:-:S05]  /*2b50*/  LEA R4, R10, R3, 0xc ;  /* 0x000000030a047211 */ /* 0x000fca00078e60ff */
[----:B------:R-:W-:-:S07]  /*2b60*/  VIADD R4, R4, 0x400 ;  /* 0x0000040004047836 */ /* 0x000fce0000000000 */
.L_x_39:
[----:B------:R-:W-:Y:S02]  /*2b70*/  PLOP3.LUT P1, PT, P1, P0, PT, 0xf2, 0x2f ;  /* 0x00000000002f781c */ /* 0x000fe40000f21e72 */
[----:B------:R-:W-:-:S08]  /*2b80*/  @P0 R2UR P1, UR6, R49 ;  /* 0x00000000310602ca */ /* 0x000fd00000020000 */
[----:B------:R-:W-:Y:S02]  /*2b90*/  PLOP3.LUT P1, PT, P1, P0, PT, 0xf2, 0x2f ;  /* 0x00000000002f781c */ /* 0x000fe40000f21e72 */
[----:B------:R-:W-:-:S08]  /*2ba0*/  @P0 R2UR.OR P1, UR5, R48 ;  /* 0x00000000300502ca */ /* 0x000fd00000120000 */
[----:B------:R-:W-:Y:S02]  /*2bb0*/  PLOP3.LUT P1, PT, P1, P0, PT, 0xf2, 0x2f ;  /* 0x00000000002f781c */ /* 0x000fe40000f21e72 */
[----:B------:R-:W-:-:S08]  /*2bc0*/  @P0 R2UR.OR P1, UR4, R4 ;  /* 0x00000000040402ca */ /* 0x000fd00000120000 */
[----:B------:R-:W-:Y:S02]  /*2bd0*/  @P0 PLOP3.LUT P0, PT, P1, PT, PT, 0x80, 0x8 ;  /* 0x000000000008081c */ /* 0x000fe40000f0f070 */
[----:B------:R-:W-:-:S03]  /*2be0*/  PLOP3.LUT P1, PT, PT, PT, PT, 0x80, 0x8 ;  /* 0x000000000008781c */ /* 0x000fc60003f2f070 */
[----:B------:R2:W-:Y:S08]  /*2bf0*/  UTMASTG.2D [UR4], [UR14], desc[URZ] ;  /* 0x0000ff040e0073b5 */ /* 0x0005f00008009000 */
[----:B--2---:R-:W-:Y:S05]  /*2c00*/  @P0 BRA.U.ANY `(.L_x_39) ;  /* 0xfffffffd00d80947 */ /* 0x004fea000393ffff */
[----:B------:R0:W-:Y:S01]  /*2c10*/  UTMACMDFLUSH ;  /* 0x00000000000079b7 */ /* 0x0001e20000000000 */
[----:B------:R-:W-:-:S04]  /*2c20*/  DEPBAR.LE SB0, 0x1 ;  /* 0x000080400000791a */ /* 0x000fc80000000000 */
.L_x_38:
[----:B------:R-:W-:Y:S01]  /*2c30*/  R2UR UR4, R47 ;  /* 0x000000002f0472ca */ /* 0x000fe200000e0000 */
[----:B------:R-:W-:-:S12]  /*2c40*/  BAR.SYNC.DEFER_BLOCKING 0x2, 0x80 ;  /* 0x0082000000007b1d */ /* 0x000fd80000010000 */
[----:B-1----:R-:W1:Y:S02]  /*2c50*/  LDTM.x32 R4, tmem[UR4+0x20] ;  /* 0x00002004000479ee */ /* 0x002e6400082c0000 */
[----:B-1----:R-:W-:Y:S02]  /*2c60*/  FMNMX.NAN R52, |R35|, |R19|, !PT ;  /* 0x4000001323347209 */ /* 0x002fe40007820200 */
[-C--:B------:R-:W-:Y:S02]  /*2c70*/  F2FP.SATFINITE.E4M3.F32.PACK_AB_MERGE_C R19, R19, R18.reuse, RZ ;  /* 0x000000121313723e */ /* 0x080fe400048070ff */
[----:B------:R-:W-:Y:S02]  /*2c80*/  FMNMX.NAN R51, |R34|, |R18|, !PT ;  /* 0x4000001222337209 */ /* 0x000fe40007820200 */
[----:B------:R-:W-:Y:S02]  /*2c90*/  F2FP.SATFINITE.E4M3.F32.PACK_AB_MERGE_C R18, R35, R34, RZ ;  /* 0x000000222312723e */ /* 0x000fe400048070ff */
[----:B------:R-:W-:-:S02]  /*2ca0*/  FMNMX.NAN R35, |R32|, |R16|, !PT ;  /* 0x4000001020237209 */ /* 0x000fc40007820200 */
[----:B------:R-:W-:Y:S02]  /*2cb0*/  F2FP.SATFINITE.E4M3.F32.PACK_AB_MERGE_C R55, R33, R32, RZ ;  /* 0x000000202137723e */ /* 0x000fe400048070ff */
[----:B------:R-:W-:Y:S02]  /*2cc0*/  FMNMX.NAN R32, |R31|, |R15|, !PT ;  /* 0x4000000f1f207209 */ /* 0x000fe40007820200 */
[-C--:B------:R-:W-:Y:S01]  /*2cd0*/  F2FP.SATFINITE.E4M3.F32.PACK_AB_MERGE_C R53, R15, R14.reuse, RZ ;  /* 0x0000000e0f35723e */ /* 0x080fe200048070ff */
[----:B------:R-:W-:Y:S01]  /*2ce0*/  VIADD R15, R46, 0x1 ;  /* 0x000000012e0f7836 */ /* 0x000fe20000000000 */
[----:B------:R-:W-:Y:S02]  /*2cf0*/  FMNMX.NAN R34, |R33|, |R17|, !PT ;  /* 0x4000001121227209 */ /* 0x000fe40007820200 */
[----:B------:R-:W-:Y:S02]  /*2d00*/  FMNMX.NAN R33, |R30|, |R14|, !PT ;  /* 0x4000000e1e217209 */ /* 0x000fe40007820200 */
[----:B------:R-:W-:-:S02]  /*2d10*/  F2FP.SATFINITE.E4M3.F32.PACK_AB_MERGE_C R14, R31, R30, RZ ;  /* 0x0000001e1f0e723e */ /* 0x000fc400048070ff */
[-C--:B------:R-:W-:Y:S02]  /*2d20*/  F2FP.SATFINITE.E4M3.F32.PACK_AB_MERGE_C R56, R13, R12.reuse, RZ ;  /* 0x0000000c0d38723e */ /* 0x080fe400048070ff */
[----:B------:R-:W-:Y:S02]  /*2d30*/  FMNMX.NAN R31, |R28|, |R12|, !PT ;  /* 0x4000000c1c1f7209 */ /* 0x000fe40007820200 */
[----:B------:R-:W-:Y:S02]  /*2d40*/  LEA.HI R12, R15, R15, RZ, 0x1 ;  /* 0x0000000f0f0c7211 */ /* 0x000fe400078f08ff */
[----:B------:R-:W-:Y:S02]  /*2d50*/  F2FP.SATFINITE.E4M3.F32.PACK_AB_MERGE_C R54, R17, R16, RZ ;  /* 0x000000101136723e */ /* 0x000fe400048070ff */
[----:B------:R-:W-:Y:S02]  /*2d60*/  LOP3.LUT R16, R12, 0xffffe, RZ, 0xc0, !PT ;  /* 0x000ffffe0c107812 */ /* 0x000fe400078ec0ff */
[----:B------:R-:W-:-:S02]  /*2d70*/  F2FP.SATFINITE.E4M3.F32.PACK_AB_MERGE_C R17, R11, R10, RZ ;  /* 0x0000000a0b11723e */ /* 0x000fc400048070ff */
[----:B------:R-:W-:Y:S02]  /*2d80*/  F2FP.SATFINITE.E4M3.F32.PACK_AB_MERGE_C R12, R9, R8, RZ ;  /* 0x00000008090c723e */ /* 0x000fe400048070ff */
[----:B------:R-:W-:Y:S02]  /*2d90*/  FMNMX.NAN R30, |R29|, |R13|, !PT ;  /* 0x4000000d1d1e7209 */ /* 0x000fe40007820200 */
[-C--:B------:R-:W-:Y:S02]  /*2da0*/  F2FP.SATFINITE.E4M3.F32.PACK_AB_MERGE_C R13, R27, R26.reuse, RZ ;  /* 0x0000001a1b0d723e */ /* 0x080fe400048070ff */
[----:B------:R-:W-:Y:S01]  /*2db0*/  FMNMX3.NAN R51, |R10|, |R26|, R51, !PT ;  /* 0x4000001a0a337276 */ /* 0x000fe20007820233 */
[----:B------:R-:W-:Y:S01]  /*2dc0*/  IMAD.IADD R10, R15, 0x1, -R16 ;  /* 0x000000010f0a7824 */ /* 0x000fe200078e0a10 */
[----:B------:R-:W-:Y:S02]  /*2dd0*/  FMNMX3.NAN R52, |R11|, |R27|, R52, !PT ;  /* 0x4000001b0b347276 */ /* 0x000fe40007820234 */
[----:B------:R-:W-:-:S02]  /*2de0*/  F2FP.SATFINITE.E4M3.F32.PACK_AB_MERGE_C R26, R25, R24, RZ ;  /* 0x00000018191a723e */ /* 0x000fc400048070ff */
[----:B------:R-:W-:Y:S02]  /*2df0*/  PRMT R17, R12, 0x5410, R17 ;  /* 0x000054100c117816 */ /* 0x000fe40000000011 */
[----:B------:R-:W-:Y:S02]  /*2e00*/  F2FP.SATFINITE.E4M3.F32.PACK_AB_MERGE_C R27, R7, R6, RZ ;  /* 0x00000006071b723e */ /* 0x000fe400048070ff */
[----:B------:R-:W-:Y:S02]  /*2e10*/  F2FP.SATFINITE.E4M3.F32.PACK_AB_MERGE_C R16, R5, R4, RZ ;  /* 0x000000040510723e */ /* 0x000fe400048070ff */
[----:B------:R-:W-:Y:S02]  /*2e20*/  F2FP.SATFINITE.E4M3.F32.PACK_AB_MERGE_C R11, R23, R22, RZ ;  /* 0x00000016170b723e */ /* 0x000fe400048070ff */
[----:B------:R-:W-:Y:S02]  /*2e30*/  F2FP.SATFINITE.E4M3.F32.PACK_AB_MERGE_C R12, R21, R20, RZ ;  /* 0x00000014150c723e */ /* 0x000fe400048070ff */
[----:B------:R-:W-:-:S02]  /*2e40*/  F2FP.SATFINITE.E4M3.F32.PACK_AB_MERGE_C R29, R29, R28, RZ ;  /* 0x0000001c1d1d723e */ /* 0x000fc400048070ff */
[----:B------:R-:W-:Y:S01]  /*2e50*/  PRMT R13, R26, 0x5410, R13 ;  /* 0x000054101a0d7816 */ /* 0x000fe2000000000d */
[----:B------:R-:W-:Y:S01]  /*2e60*/  IMAD R26, R10, 0x1000, R40 ;  /* 0x000010000a1a7824 */ /* 0x000fe200078e0228 */
[----:B------:R-:W-:Y:S02]  /*2e70*/  PRMT R15, R55, 0x5410, R18 ;  /* 0x00005410370f7816 */ /* 0x000fe40000000012 */
        /* <DEDUP_REMOVED lines=21> */
[----:B------:R-:W-:Y:S01]  /*2fd0*/  FMNMX R50, R50, R5, !PT ;  /* 0x0000000532327209 */ /* 0x000fe20007800000 */
[----:B--2---:R-:W-:Y:S06]  /*2fe0*/  BAR.SYNC.DEFER_BLOCKING 0x2, 0x80 ;  /* 0x0082000000007b1d */ /* 0x004fec0000010000 */
[----:B------:R-:W-:Y:S05]  /*2ff0*/  @P2 BRA `(.L_x_40) ;  /* 0x0000000000442947 */ /* 0x000fea0003800000 */
[----:B------:R-:W-:Y:S01]  /*3000*/  IMAD.U32 R3, RZ, RZ, UR20 ;  /* 0x00000014ff037e24 */ /* 0x000fe2000f8e00ff */
[----:B------:R-:W-:Y:S02]  /*3010*/  PLOP3.LUT P0, PT, PT, PT, PT, 0x80, 0x8 ;  /* 0x000000000008781c */ /* 0x000fe40003f0f070 */
[----:B------:R-:W-:Y:S01]  /*3020*/  IADD3 R4, PT, PT, R48, 0x20, RZ ;  /* 0x0000002030047810 */ /* 0x000fe20007ffe0ff */
[----:B------:R-:W-:-:S05]  /*3030*/  IMAD R5, R10, 0x1000, R3 ;  /* 0x000010000a057824 */ /* 0x000fca00078e0203 */
[----:B------:R-:W-:-:S07]  /*3040*/  IADD3 R5, PT, PT, R5, 0x400, RZ ;  /* 0x0000040005057810 */ /* 0x000fce0007ffe0ff */
.L_x_41:
        /* <DEDUP_REMOVED lines=12> */
.L_x_40:
        /* <DEDUP_REMOVED lines=66> */
.L_x_43:
        /* <DEDUP_REMOVED lines=12> */
.L_x_42:
        /* <DEDUP_REMOVED lines=66> */
.L_x_45:
        /* <DEDUP_REMOVED lines=12> */
.L_x_44:
[----:B------:R-:W-:Y:S01]  /*3ad0*/  BAR.SYNC.DEFER_BLOCKING 0x2, 0x80 ;  /* 0x0082000000007b1d */ /* 0x000fe20000010000 */
[----:B------:R-:W-:Y:S02]  /*3ae0*/  CREDUX.MAX.S32 UR4, R5 ;  /* 0x00000000050472cc */ /* 0x000fe40000000200 */
[----:B------:R-:W-:-:S03]  /*3af0*/  ISETP.NE.AND P0, PT, R37, RZ, PT ;  /* 0x000000ff2500720c */ /* 0x000fc60003f05270 */
[----:B------:R-:W-:Y:S08]  /*3b00*/  BSSY.RECONVERGENT B0, `(.L_x_46) ;  /* 0x000000c000007945 */ /* 0x000ff00003800200 */
[----:B------:R-:W-:-:S05]  /*3b10*/  IMAD.U32 R5, RZ, RZ, UR4 ;  /* 0x00000004ff057e24 */ /* 0x000fca000f8e00ff */
[----:B------:R2:W-:Y:S01]  /*3b20*/  @!P0 STS [R42+0x38400], R5 ;  /* 0x038400052a008388 */ /* 0x0005e20000000800 */
[----:B------:R-:W-:Y:S01]  /*3b30*/  BAR.SYNC.DEFER_BLOCKING 0x2, 0x80 ;  /* 0x0082000000007b1d */ /* 0x000fe20000010000 */
[----:B------:R-:W-:-:S13]  /*3b40*/  LOP3.LUT P0, RZ, R0, R37, RZ, 0xfc, !PT ;  /* 0x0000002500ff7212 */ /* 0x000fda000780fcff */
[----:B------:R-:W-:Y:S05]  /*3b50*/  @P0 BRA `(.L_x_47) ;  /* 0x0000000000180947 */ /* 0x000fea0003800000 */
[----:B------:R-:W-:Y:S01]  /*3b60*/  IMAD.U32 R3, RZ, RZ, UR7 ;  /* 0x00000007ff037e24 */ /* 0x000fe2000f8e00ff */
[----:B------:R-:W3:Y:S04]  /*3b70*/  LDC.64 R8, c[0x0][0x640] ;  /* 0x00019000ff087b82 */ /* 0x000ee80000000a00 */
[----:B--2---:R-:W2:Y:S02]  /*3b80*/  LDS.128 R4, [R3+0x38400] ;  /* 0x0384000003047984 */ /* 0x004ea40000000c00 */
[----:B--2---:R-:W-:-:S04]  /*3b90*/  FMNMX3 R4, R4, RZ, R5, !PT ;  /* 0x000000ff04047276 */ /* 0x004fc80007800005 */
[----:B------:R-:W-:-:S05]  /*3ba0*/  FMNMX3 R7, R4, R6, R7, !PT ;  /* 0x0000000604077276 */ /* 0x000fca0007800007 */
[----:B---3--:R3:W-:Y:S02]  /*3bb0*/  REDG.E.MAX.S32.STRONG.GPU desc[UR28][R8.64], R7 ;  /* 0x000000070800798e */ /* 0x0087e4000d12e31c */
.L_x_47:
[----:B------:R-:W-:Y:S05]  /*3bc0*/  BSYNC.RECONVERGENT B0 ;  /* 0x0000000000007941 */ /* 0x000fea0003800200 */
.L_x_46:
[----:B------:R-:W-:Y:S01]  /*3bd0*/  VIADD R44, R44, UR24 ;  /* 0x000000182c2c7c36 */ /* 0x000fe20008000000 */
[----:B------:R-:W-:Y:S02]  /*3be0*/  ELECT P0, URZ, PT ;  /* 0x0000000000ff782f */ /* 0x000fe40003800000 */
[----:B------:R-:W-:Y:S01]  /*3bf0*/  IADD3 R36, PT, PT, R36, 0x1, RZ ;  /* 0x0000000124247810 */ /* 0x000fe20007ffe0ff */
[----:B--2---:R-:W-:Y:S01]  /*3c00*/  IMAD.HI.U32 R5, R44, UR17, RZ ;  /* 0x000000112c057c27 */ /* 0x004fe2000f8e00ff */
[----:B------:R-:W-:Y:S02]  /*3c10*/  IADD3 R39, PT, PT, R39, 0x1, RZ ;  /* 0x0000000127277810 */ /* 0x000fe40007ffe0ff */
[----:B------:R-:W-:Y:S01]  /*3c20*/  ISETP.NE.AND P1, PT, R36, 0x2, PT ;  /* 0x000000022400780c */ /* 0x000fe20003f25270 */
[----:B------:R-:W-:-:S03]  /*3c30*/  IMAD.IADD R4, R44, 0x1, -R5 ;  /* 0x000000012c047824 */ /* 0x000fc600078e0a05 */
[----:B------:R-:W-:Y:S02]  /*3c40*/  SEL R36, R36, RZ, P1 ;  /* 0x000000ff24247207 */ /* 0x000fe40000800000 */
[----:B------:R-:W-:-:S04]  /*3c50*/  SHF.R.U32.HI R4, RZ, UR77, R4 ;  /* 0x0000004dff047c19 */ /* 0x000fc80008011604 */
[----:B------:R-:W-:-:S04]  /*3c60*/  IADD3 R4, PT, PT, R5, R4, RZ ;  /* 0x0000000405047210 */ /* 0x000fc80007ffe0ff */
[----:B------:R-:W-:-:S05]  /*3c70*/  SHF.R.U32.HI R49, RZ, UR76, R4 ;  /* 0x0000004cff317c19 */ /* 0x000fca0008011604 */
[----:B------:R-:W-:-:S04]  /*3c80*/  IMAD.MOV R49, RZ, RZ, -R49 ;  /* 0x000000ffff317224 */ /* 0x000fc800078e0a31 */
[----:B------:R-:W-:-:S04]  /*3c90*/  IMAD R49, R49, UR16, R44 ;  /* 0x0000001031317c24 */ /* 0x000fc8000f8e022c */
[----:B------:R-:W-:-:S04]  /*3ca0*/  IMAD.HI.U32 R5, R49, UR30, RZ ;  /* 0x0000001e31057c27 */ /* 0x000fc8000f8e00ff */
[----:B------:R-:W-:-:S05]  /*3cb0*/  IMAD.IADD R4, R49, 0x1, -R5 ;  /* 0x0000000131047824 */ /* 0x000fca00078e0a05 */
[----:B------:R-:W-:-:S04]  /*3cc0*/  SHF.R.U32.HI R4, RZ, UR75, R4 ;  /* 0x0000004bff047c19 */ /* 0x000fc80008011604 */
[----:B------:R-:W-:Y:S01]  /*3cd0*/  IADD3 R4, PT, PT, R5, R4, RZ ;  /* 0x0000000405047210 */ /* 0x000fe20007ffe0ff */
[----:B------:R-:W-:-:S03]  /*3ce0*/  @P0 IMAD.MOV.U32 R5, RZ, RZ, 0x1 ;  /* 0x00000001ff050424 */ /* 0x000fc600078e00ff */
[----:B------:R-:W-:Y:S01]  /*3cf0*/  SHF.R.U32.HI R48, RZ, UR72, R4 ;  /* 0x00000048ff307c19 */ /* 0x000fe20008011604 */
[----:B------:R2:W-:Y:S01]  /*3d00*/  @P0 SYNCS.ARRIVE.TRANS64.ART0 RZ, [R2+URZ+0x70], R5 ;  /* 0x0000700502ff09a7 */ /* 0x0005e200085000ff */
[----:B------:R-:W-:-:S03]  /*3d10*/  ISETP.GE.AND P0, PT, R44, 0x200, PT ;  /* 0x000002002c00780c */ /* 0x000fc60003f06270 */
[----:B---3--:R-:W-:-:S04]  /*3d20*/  IMAD.HI.U32 R7, R48, UR23, RZ ;  /* 0x0000001730077c27 */ /* 0x008fc8000f8e00ff */
[----:B------:R-:W-:-:S05]  /*3d30*/  IMAD.IADD R4, R48, 0x1, -R7 ;  /* 0x0000000130047824 */ /* 0x000fca00078e0a07 */
[----:B------:R-:W-:-:S05]  /*3d40*/  SHF.R.U32.HI R4, RZ, UR74, R4 ;  /* 0x0000004aff047c19 */ /* 0x000fca0008011604 */
[----:B------:R-:W-:Y:S01]  /*3d50*/  IMAD.IADD R4, R7, 0x1, R4 ;  /* 0x0000000107047824 */ /* 0x000fe200078e0204 */
[----:B------:R-:W-:-:S04]  /*3d60*/  SEL R7, RZ, 0x1, P1 ;  /* 0x00000001ff077807 */ /* 0x000fc80000800000 */
[----:B------:R-:W-:Y:S02]  /*3d70*/  LOP3.LUT R38, R38, R7, RZ, 0x3c, !PT ;  /* 0x0000000726267212 */ /* 0x000fe400078e3cff */
[----:B--2---:R-:W-:Y:S02]  /*3d80*/  SHF.R.U32.HI R5, RZ, UR73, R4 ;  /* 0x00000049ff057c19 */ /* 0x004fe40008011604 */
[----:B------:R-:W-:-:S03]  /*3d90*/  IADD3 R2, PT, PT, -R48, RZ, RZ ;  /* 0x000000ff30027210 */ /* 0x000fc60007ffe1ff */
[----:B------:R-:W-:Y:S02]  /*3da0*/  IMAD.MOV R5, RZ, RZ, -R5 ;  /* 0x000000ffff057224 */ /* 0x000fe400078e0a05 */
[----:B------:R-:W-:Y:S02]  /*3db0*/  IMAD R49, R2, UR27, R49 ;  /* 0x0000001b02317c24 */ /* 0x000fe4000f8e0231 */
[----:B------:R-:W-:Y:S01]  /*3dc0*/  IMAD R48, R5, UR22, R48 ;  /* 0x0000001605307c24 */ /* 0x000fe2000f8e0230 */
[----:B------:R-:W-:Y:S06]  /*3dd0*/  @!P0 BRA `(.L_x_48) ;  /* 0xffffffe8003c8947 */ /* 0x000fec000383ffff */
[----:B------:R-:W-:Y:S05]  /*3de0*/  BSYNC B1 ;  /* 0x0000000000017941 */ /* 0x000fea0003800000 */
.L_x_35:
[----:B------:R-:W-:Y:S01]  /*3df0*/  BAR.SYNC.DEFER_BLOCKING 0x2, 0x80 ;  /* 0x0082000000007b1d */ /* 0x000fe20000010000 */
[----:B-1-3--:R-:W-:Y:S01]  /*3e00*/  LOP3.LUT R4, R45, 0xffff, RZ, 0xc0, !PT ;  /* 0x0000ffff2d047812 */ /* 0x00afe200078ec0ff */
[----:B--2---:R-:W-:Y:S02]  /*3e10*/  IMAD.MOV.U32 R3, RZ, RZ, 0xffff ;  /* 0x0000ffffff037424 */ /* 0x004fe400078e00ff */
[----:B------:R-:W-:Y:S01]  /*3e20*/  IMAD.MOV.U32 R2, RZ, RZ, 0x1 ;  /* 0x00000001ff027424 */ /* 0x000fe200078e00ff */
[----:B------:R-:W-:-:S03]  /*3e30*/  SHF.R.U32.HI R4, RZ, 0x5, R4 ;  /* 0x00000005ff047819 */ /* 0x000fc60000011604 */
[----:B------:R-:W1:Y:S01]  /*3e40*/  S2UR UR5, SR_CgaCtaId ;  /* 0x00000000000579c3 */ /* 0x000e620000008800 */
[----:B------:R-:W-:Y:S01]  /*3e50*/  SHF.L.U32 R3, R3, R4, RZ ;  /* 0x0000000403037219 */ /* 0x000fe200000006ff */
[----:B------:R-:W-:-:S05]  /*3e60*/  VIADD R5, R4, 0x10 ;  /* 0x0000001004057836 */ /* 0x000fca0000000000 */
[----:B------:R-:W-:-:S04]  /*3e70*/  SHF.L.U32 R2, R2, R5, RZ ;  /* 0x0000000502027219 */ /* 0x000fc800000006ff */
[----:B------:R-:W-:-:S04]  /*3e80*/  LOP3.LUT R5, R2, R3, RZ, 0xfc, !PT ;  /* 0x0000000302057212 */ /* 0x000fc800078efcff */
[----:B------:R-:W-:Y:S01]  /*3e90*/  LOP3.LUT R3, R5, 0xffff, RZ, 0xc0, !PT ;  /* 0x0000ffff05037812 */ /* 0x000fe200078ec0ff */
[----:B------:R-:W-:Y:S01]  /*3ea0*/  NOP ;  /* 0x0000000000007918 */ /* 0x000fe20000000000 */
[----:B------:R-:W-:Y:S02]  /*3eb0*/  UMOV UR4, 0x50 ;  /* 0x0000005000047882 */ /* 0x000fe40000000000 */
[----:B-1----:R-:W-:-:S09]  /*3ec0*/  ULEA UR4, UR5, UR4, 0x18 ;  /* 0x0000000405047291 */ /* 0x002fd2000f8ec0ff */
[----:B------:R-:W1:Y:S02]  /*3ed0*/  LDS R0, [UR4] ;  /* 0x00000004ff007984 */ /* 0x000e640008000800 */
[----:B-1----:R-:W-:-:S04]  /*3ee0*/  LOP3.LUT R2, R5, 0xffff, R0, 0x80, !PT ;  /* 0x0000ffff05027812 */ /* 0x002fc800078e8000 */
[----:B------:R-:W-:-:S13]  /*3ef0*/  ISETP.NE.AND P0, PT, R2, R3, PT ;  /* 0x000000030200720c */ /* 0x000fda0003f05270 */
[----:B------:R-:W-:Y:S05]  /*3f00*/  @P0 BRA `(.L_x_49) ;  /* 0x0000000000500947 */ /* 0x000fea0003800000 */
[----:B------:R-:W-:Y:S02]  /*3f10*/  SHF.R.U32.HI R0, RZ, 0x10, R0 ;  /* 0x00000010ff007819 */ /* 0x000fe40000011600 */
[----:B------:R-:W-:-:S04]  /*3f20*/  SHF.R.U32.HI R3, RZ, 0x10, R5 ;  /* 0x00000010ff037819 */ /* 0x000fc80000011605 */
[----:B------:R-:W-:-:S04]  /*3f30*/  LOP3.LUT R0, R0, R3, RZ, 0xc0, !PT ;  /* 0x0000000300007212 */ /* 0x000fc800078ec0ff */
[----:B------:R-:W-:-:S13]  /*3f40*/  ISETP.NE.AND P0, PT, R0, R3, PT ;  /* 0x000000030000720c */ /* 0x000fda0003f05270 */
[----:B------:R-:W-:Y:S05]  /*3f50*/  @P0 BRA `(.L_x_50) ;  /* 0x0000000000300947 */ /* 0x000fea0003800000 */
[----:B------:R-:W-:Y:S01]  /*3f60*/  R2UR UR5, R5 ;  /* 0x00000000050572ca */ /* 0x000fe200000e0000 */
[----:B------:R-:W1:Y:S01]  /*3f70*/  S2R R2, SR_LANEID ;  /* 0x0000000000027919 */ /* 0x000e620000000000 */
[----:B------:R-:W-:Y:S02]  /*3f80*/  VOTEU.ANY UR6, UPT, PT ;  /* 0x0000000000067886 */ /* 0x000fe400038e0100 */
[----:B------:R-:W-:-:S09]  /*3f90*/  UFLO.U32 UR6, UR6 ;  /* 0x00000006000672bd */ /* 0x000fd200080e0000 */
[----:B------:R-:W-:-:S06]  /*3fa0*/  ULOP3.LUT UR5, URZ, UR5, URZ, 0x33, !UPT ;  /* 0x00000005ff057292 */ /* 0x000fcc000f8e33ff */
[----:B------:R-:W-:-:S04]  /*3fb0*/  IMAD.U32 R0, RZ, RZ, UR5 ;  /* 0x00000005ff007e24 */ /* 0x000fc8000f8e00ff */
[----:B------:R-:W2:Y:S02]  /*3fc0*/  REDUX UR26, R0 ;  /* 0x00000000001a73c4 */ /* 0x000ea40000000000 */
[----:B------:R3:W-:Y:S01]  /*3fd0*/  UTCATOMSWS.AND URZ, UR5 ;  /* 0x0000000500ff79e3 */ /* 0x0007e20008000000 */
[----:B-1----:R-:W-:Y:S01]  /*3fe0*/  ISETP.EQ.U32.AND P0, PT, R2, UR6, PT ;  /* 0x0000000602007c0c */ /* 0x002fe2000bf02070 */
[----:B--2---:R-:W-:-:S12]  /*3ff0*/  IMAD.U32 R2, RZ, RZ, UR26 ;  /* 0x0000001aff027e24 */ /* 0x004fd8000f8e00ff */
[----:B------:R3:W-:Y:S01]  /*4000*/  @P0 ATOMS.AND RZ, [UR4], R2 ;  /* 0x00000002ffff098c */ /* 0x0007e2000a800004 */
[----:B------:R-:W-:Y:S05]  /*4010*/  BRA `(.L_x_51) ;  /* 0x0000000000147947 */ /* 0x000fea0003800000 */
.L_x_50:
[----:B------:R-:W-:Y:S02]  /*4020*/  MOV R2, 0x4040 ;  /* 0x0000404000027802 */ /* 0x000fe40000000f00 */
[----:B------:R-:W-:Y:S05]  /*4030*/  CALL.REL.NOINC `($__internal_0_$__cuda_sm10x_tcgen05_guardrail_trap_col_being_dealloced_not_returned_by_alloc) ;  /* 0x0000000000c87944 */ /* 0x000fea0003c00000 */
[----:B------:R-:W-:Y:S05]  /*4040*/  BRA `(.L_x_51) ;  /* 0x0000000000087947 */ /* 0x000fea0003800000 */
.L_x_49:
[----:B------:R-:W-:Y:S02]  /*4050*/  MOV R2, 0x4070 ;  /* 0x0000407000027802 */ /* 0x000fe40000000f00 */
[----:B------:R-:W-:Y:S05]  /*4060*/  CALL.REL.NOINC `($__internal_2_$__cuda_sm10x_tcgen05_guardrail_trap_unallocated_columns_being_dealloced) ;  /* 0x0000000000d47944 */ /* 0x000fea0003c00000 */
.L_x_51:
[----:B------:R-:W-:Y:S01]  /*4070*/  NOP ;  /* 0x0000000000007918 */ /* 0x000fe20000000000 */
[----:B------:R-:W-:-:S04]  /*4080*/  DEPBAR.LE SB0, 0x0 ;  /* 0x000080000000791a */ /* 0x000fc80000000000 */
[----:B---3--:R-:W-:Y:S05]  /*4090*/  EXIT ;  /* 0x000000000000794d */ /* 0x008fea0003800000 */
.L_x_18:
[----:B------:R-:W-:Y:S02]  /*40a0*/  MOV R4, UR8 ;  /* 0x0000000800047c02 */ /* 0x000fe40008000f00 */
[----:B------:R-:W-:Y:S02]  /*40b0*/  MOV R5, UR8 ;  /* 0x0000000800057c02 */ /* 0x000fe40008000f00 */
[----:B------:R-:W-:-:S07]  /*40c0*/  MOV R2, UR25 ;  /* 0x0000001900027c02 */ /* 0x000fce0008000f00 */
.L_x_52:
[----:B-1----:R1:W2:Y:S02]  /*40d0*/  SYNCS.PHASECHK.TRANS64.TRYWAIT P0, [R2+URZ+0x30], R5 ;  /* 0x00003005020075a7 */ /* 0x0022a400080011ff */
[----:B--2---:R-:W-:Y:S05]  /*40e0*/  @!P0 NANOSLEEP.SYNCS 0x989680 ;  /* 0x009896800000895d */ /* 0x004fea0003900000 */
[----:B------:R-:W2:Y:S02]  /*40f0*/  @!P0 SYNCS.PHASECHK.TRANS64 P0, [R2+URZ+0x30], R5 ;  /* 0x00003005020085a7 */ /* 0x000ea400080010ff */
[----:B--2---:R-:W-:Y:S05]  /*4100*/  @!P0 BRA `(.L_x_52) ;  /* 0xfffffffc00f08947 */ /* 0x004fea000383ffff */
[----:B------:R-:W-:Y:S05]  /*4110*/  BRA `(.L_x_17) ;  /* 0xffffffc800ec7947 */ /* 0x000fea000383ffff */
.L_x_21:
[----:B------:R-:W-:Y:S02]  /*4120*/  MOV R4, UR5 ;  /* 0x0000000500047c02 */ /* 0x000fe40008000f00 */
[----:B------:R-:W-:Y:S02]  /*4130*/  MOV R5, UR5 ;  /* 0x0000000500057c02 */ /* 0x000fe40008000f00 */
[----:B------:R-:W-:-:S07]  /*4140*/  MOV R2, UR4 ;  /* 0x0000000400027c02 */ /* 0x000fce0008000f00 */
.L_x_53:
[----:B-1----:R1:W5:Y:S02]  /*4150*/  SYNCS.PHASECHK.TRANS64.TRYWAIT P0, [R2+URZ+0x30], R5 ;  /* 0x00003005020075a7 */ /* 0x00236400080011ff */
[----:B-----5:R-:W-:Y:S05]  /*4160*/  @!P0 NANOSLEEP.SYNCS 0x989680 ;  /* 0x009896800000895d */ /* 0x020fea0003900000 */
[----:B------:R-:W5:Y:S02]  /*4170*/  @!P0 SYNCS.PHASECHK.TRANS64 P0, [R2+URZ+0x30], R5 ;  /* 0x00003005020085a7 */ /* 0x000f6400080010ff */
[----:B-----5:R-:W-:Y:S05]  /*4180*/  @!P0 BRA `(.L_x_53) ;  /* 0xfffffffc00f08947 */ /* 0x020fea000383ffff */
[----:B------:R-:W-:Y:S05]  /*4190*/  BRA `(.L_x_54) ;  /* 0xffffffd0000c7947 */ /* 0x000fea000383ffff */
.L_x_24:
[----:B------:R-:W-:Y:S02]  /*41a0*/  MOV R2, UR68 ;  /* 0x0000004400027c02 */ /* 0x000fe40008000f00 */
[-C--:B------:R-:W-:Y:S02]  /*41b0*/  MOV R8, R3.reuse ;  /* 0x0000000300087202 */ /* 0x080fe40000000f00 */
[----:B------:R-:W-:-:S07]  /*41c0*/  MOV R9, R3 ;  /* 0x0000000300097202 */ /* 0x000fce0000000f00 */
.L_x_55:
[----:B-1----:R1:W4:Y:S02]  /*41d0*/  SYNCS.PHASECHK.TRANS64.TRYWAIT P0, [R2+URZ+0x70], R9 ;  /* 0x00007009020075a7 */ /* 0x00232400080011ff */
[----:B----4-:R-:W-:Y:S05]  /*41e0*/  @!P0 NANOSLEEP.SYNCS 0x989680 ;  /* 0x009896800000895d */ /* 0x010fea0003900000 */
[----:B------:R-:W4:Y:S02]  /*41f0*/  @!P0 SYNCS.PHASECHK.TRANS64 P0, [R2+URZ+0x70], R9 ;  /* 0x00007009020085a7 */ /* 0x000f2400080010ff */
[----:B----4-:R-:W-:Y:S05]  /*4200*/  @!P0 BRA `(.L_x_55) ;  /* 0xfffffffc00f08947 */ /* 0x010fea000383ffff */
[----:B------:R-:W-:Y:S05]  /*4210*/  BRA `(.L_x_56) ;  /* 0xffffffd4006c7947 */ /* 0x000fea000383ffff */
.L_x_26:
[----:B------:R-:W-:Y:S02]  /*4220*/  MOV R8, UR38 ;  /* 0x0000002600087c02 */ /* 0x000fe40008000f00 */
[----:B------:R-:W-:Y:S02]  /*4230*/  MOV R9, UR38 ;  /* 0x0000002600097c02 */ /* 0x000fe40008000f00 */
[----:B------:R-:W-:Y:S07]  /*4240*/  MOV R2, UR34 ;  /* 0x0000002200027c02 */ /* 0x000fee0008000f00 */
.L_x_57:
[----:B-1----:R1:W4:Y:S02]  /*4250*/  SYNCS.PHASECHK.TRANS64.TRYWAIT P1, [R2+URZ], R9 ;  /* 0x00000009020075a7 */ /* 0x00232400080211ff */
[----:B----4-:R-:W-:Y:S05]  /*4260*/  @!P1 NANOSLEEP.SYNCS 0x989680 ;  /* 0x009896800000995d */ /* 0x010fea0003900000 */
[----:B------:R-:W4:Y:S02]  /*4270*/  @!P1 SYNCS.PHASECHK.TRANS64 P1, [R2+URZ], R9 ;  /* 0x00000009020095a7 */ /* 0x000f2400080210ff */
[----:B----4-:R-:W-:Y:S05]  /*4280*/  @!P1 BRA `(.L_x_57) ;  /* 0xfffffffc00f09947 */ /* 0x010fea000383ffff */
[----:B------:R-:W-:Y:S05]  /*4290*/  BRA `(.L_x_25) ;  /* 0xffffffd800007947 */ /* 0x000fea000383ffff */
.L_x_29:
[----:B------:R-:W-:-:S07]  /*42a0*/  MOV R5, R4 ;  /* 0x0000000400057202 */ /* 0x000fce0000000f00 */
.L_x_58:
[----:B-1----:R1:W5:Y:S02]  /*42b0*/  SYNCS.PHASECHK.TRANS64.TRYWAIT P0, [R2+URZ+0x70], R5 ;  /* 0x00007005020075a7 */ /* 0x00236400080011ff */
[----:B-----5:R-:W-:Y:S05]  /*42c0*/  @!P0 NANOSLEEP.SYNCS 0x989680 ;  /* 0x009896800000895d */ /* 0x020fea0003900000 */
[----:B------:R-:W5:Y:S02]  /*42d0*/  @!P0 SYNCS.PHASECHK.TRANS64 P0, [R2+URZ+0x70], R5 ;  /* 0x00007005020085a7 */ /* 0x000f6400080010ff */
[----:B-----5:R-:W-:Y:S05]  /*42e0*/  @!P0 BRA `(.L_x_58) ;  /* 0xfffffffc00f08947 */ /* 0x020fea000383ffff */
[----:B------:R-:W-:Y:S05]  /*42f0*/  BRA `(.L_x_22) ;  /* 0xffffffd800b87947 */ /* 0x000fea000383ffff */
.L_x_37:
[----:B------:R-:W-:-:S07]  /*4300*/  MOV R4, R5 ;  /* 0x0000000500047202 */ /* 0x000fce0000000f00 */
.L_x_59:
[----:B-1----:R1:W2:Y:S02]  /*4310*/  SYNCS.PHASECHK.TRANS64.TRYWAIT P0, [R2+URZ+0x60], R5 ;  /* 0x00006005020075a7 */ /* 0x0022a400080011ff */
[----:B--2---:R-:W-:Y:S05]  /*4320*/  @!P0 NANOSLEEP.SYNCS 0x989680 ;  /* 0x009896800000895d */ /* 0x004fea0003900000 */
[----:B------:R-:W2:Y:S02]  /*4330*/  @!P0 SYNCS.PHASECHK.TRANS64 P0, [R2+URZ+0x60], R5 ;  /* 0x00006005020085a7 */ /* 0x000ea400080010ff */
[----:B--2---:R-:W-:Y:S05]  /*4340*/  @!P0 BRA `(.L_x_59) ;  /* 0xfffffffc00f08947 */ /* 0x004fea000383ffff */
[----:B------:R-:W-:Y:S05]  /*4350*/  BRA `(.L_x_60) ;  /* 0xffffffe000f47947 */ /* 0x000fea000383ffff */
        .weak           $__internal_0_$__cuda_sm10x_tcgen05_guardrail_trap_col_being_dealloced_not_returned_by_alloc
        .type           $__internal_0_$__cuda_sm10x_tcgen05_guardrail_trap_col_being_dealloced_not_returned_by_alloc,@function
        .size           $__internal_0_$__cuda_sm10x_tcgen05_guardrail_trap_col_being_dealloced_not_returned_by_alloc,($__internal_1_$__cuda_sm10x_tcgen05_guardrail_trap_phase_invalid_during_alloc - $__internal_0_$__cuda_sm10x_tcgen05_guardrail_trap_col_being_dealloced_not_returned_by_alloc)
$__internal_0_$__cuda_sm10x_tcgen05_guardrail_trap_col_being_dealloced_not_returned_by_alloc:
[----:B------:R-:W-:Y:S05]  /*4360*/  BPT.TRAP 0x1 ;  /* 0x000000040000795c */ /* 0x000fea0000300000 */
[----:B------:R-:W-:-:S04]  /*4370*/  HFMA2 R3, -RZ, RZ, 0, 0 ;  /* 0x00000000ff037431 */ /* 0x000fc800000001ff */
[----:B------:R-:W-:Y:S05]  /*4380*/  RET.REL.NODEC R2 `(kernel_cutlass_kernel_cudnngemm_amaxdense_blockscaled_gemm_persistent_amaxSm100BlockScaledPersistentDenseGemmKernel_object_at__TiledMMA_ThrLayoutVMNK11110000_PermutationMNK____MMAAtom_Thr_0) ;  /* 0xffffffbc021c7950 */ /* 0x000fea0003c3ffff */
        .weak           $__internal_1_$__cuda_sm10x_tcgen05_guardrail_trap_phase_invalid_during_alloc
        .type           $__internal_1_$__cuda_sm10x_tcgen05_guardrail_trap_phase_invalid_during_alloc,@function
        .size           $__internal_1_$__cuda_sm10x_tcgen05_guardrail_trap_phase_invalid_during_alloc,($__internal_2_$__cuda_sm10x_tcgen05_guardrail_trap_unallocated_columns_being_dealloced - $__internal_1_$__cuda_sm10x_tcgen05_guardrail_trap_phase_invalid_during_alloc)
$__internal_1_$__cuda_sm10x_tcgen05_guardrail_trap_phase_invalid_during_alloc:
[----:B------:R-:W-:Y:S05]  /*4390*/  BPT.TRAP 0x1 ;  /* 0x000000040000795c */ /* 0x000fea0000300000 */
[----:B------:R-:W-:-:S04]  /*43a0*/  MOV R3, 0x0 ;  /* 0x0000000000037802 */ /* 0x000fc80000000f00 */
[----:B------:R-:W-:Y:S05]  /*43b0*/  RET.REL.NODEC R2 `(kernel_cutlass_kernel_cudnngemm_amaxdense_blockscaled_gemm_persistent_amaxSm100BlockScaledPersistentDenseGemmKernel_object_at__TiledMMA_ThrLayoutVMNK11110000_PermutationMNK____MMAAtom_Thr_0) ;  /* 0xffffffbc02107950 */ /* 0x000fea0003c3ffff */
        .weak           $__internal_2_$__cuda_sm10x_tcgen05_guardrail_trap_unallocated_columns_being_dealloced
        .type           $__internal_2_$__cuda_sm10x_tcgen05_guardrail_trap_unallocated_columns_being_dealloced,@function
        .size           $__internal_2_$__cuda_sm10x_tcgen05_guardrail_trap_unallocated_columns_being_dealloced,(.L_x_64 - $__internal_2_$__cuda_sm10x_tcgen05_guardrail_trap_unallocated_columns_being_dealloced)
$__internal_2_$__cuda_sm10x_tcgen05_guardrail_trap_unallocated_columns_being_dealloced:
[----:B------:R-:W-:Y:S05]  /*43c0*/  BPT.TRAP 0x1 ;  /* 0x000000040000795c */ /* 0x000fea0000300000 */
[----:B------:R-:W-:-:S04]  /*43d0*/  HFMA2 R3, -RZ, RZ, 0, 0 ;  /* 0x00000000ff037431 */ /* 0x000fc800000001ff */
[----:B------:R-:W-:Y:S05]  /*43e0*/  RET.REL.NODEC R2 `(kernel_cutlass_kernel_cudnngemm_amaxdense_blockscaled_gemm_persistent_amaxSm100BlockScaledPersistentDenseGemmKernel_object_at__TiledMMA_ThrLayoutVMNK11110000_PermutationMNK____MMAAtom_Thr_0) ;  /* 0xffffffbc02047950 */ /* 0x000fea0003c3ffff */
.L_x_61:
[----:B------:R-:W-:-:S00]  /*43f0*/  BRA `(.L_x_61) ;  /* 0xfffffffc00fc7947 */ /* 0x000fc0000383ffff */
[----:B------:R-:W-:-:S00]  /*4400*/  NOP ;  /* 0x0000000000007918 */ /* 0x000fc00000000000 */
[----:B------:R-:W-:-:S00]  /*4410*/  NOP ;  /* 0x0000000000007918 */ /* 0x000fc00000000000 */
[----:B------:R-:W-:-:S00]  /*4420*/  NOP ;  /* 0x0000000000007918 */ /* 0x000fc00000000000 */
[----:B------:R-:W-:-:S00]  /*4430*/  NOP ;  /* 0x0000000000007918 */ /* 0x000fc00000000000 */
[----:B------:R-:W-:-:S00]  /*4440*/  NOP ;  /* 0x0000000000007918 */ /* 0x000fc00000000000 */
[----:B------:R-:W-:-:S00]  /*4450*/  NOP ;  /* 0x0000000000007918 */ /* 0x000fc00000000000 */
[----:B------:R-:W-:-:S00]  /*4460*/  NOP ;  /* 0x0000000000007918 */ /* 0x000fc00000000000 */
[----:B------:R-:W-:-:S00]  /*4470*/  NOP ;  /* 0x0000000000007918 */ /* 0x000fc00000000000 */
.L_x_64:


//--------------------- .nv.shared.kernel_cutlass_kernel_cudnngemm_amaxdense_blockscaled_gemm_persistent_amaxSm100BlockScaledPersistentDenseGemmKernel_object_at__TiledMMA_ThrLayoutVMNK11110000_PermutationMNK____MMAAtom_Thr_0 --------------------------
	.section	.nv.shared.kernel_cutlass_kernel_cudnngemm_amaxdense_blockscaled_gemm_persistent_amaxSm100BlockScaledPersistentDenseGemmKernel_object_at__TiledMMA_ThrLayoutVMNK11110000_PermutationMNK____MMAAtom_Thr_0,"aw",@nobits
	.sectionflags	@""
	.align	1024
	.zero		1024


//--------------------- .nv.shared.reserved.0     --------------------------
	.section	.nv.shared.reserved.0,"aw",@nobits
	.align	8
	.weak		__nv_reservedSMEM_offset_0_alias
	.size		__nv_reservedSMEM_offset_0_alias, 0, 64
	.other		__nv_reservedSMEM_offset_0_alias,@"STO_CUDA_RESERVED_SHARED STV_DEFAULT"
__nv_reservedSMEM_offset_0_alias:
	.zero		0
.nv.shared.reserved.0:
	.zero		64
	.weak		__nv_reservedSMEM_allocation_phase
	.type		__nv_reservedSMEM_allocation_phase,@object
	.size		__nv_reservedSMEM_allocation_phase,(.L_0 - __nv_reservedSMEM_allocation_phase)
__nv_reservedSMEM_allocation_phase:
	.zero		1
.L_0:
	.zero		7
	.weak		__nv_reservedSMEM_devtool_atexit_pc
	.type		__nv_reservedSMEM_devtool_atexit_pc,@object
	.size		__nv_reservedSMEM_devtool_atexit_pc,(__nv_reservedSMEM_allocation_mask - __nv_reservedSMEM_devtool_atexit_pc)
__nv_reservedSMEM_devtool_atexit_pc:
	.zero		8
	.weak		__nv_reservedSMEM_allocation_mask
	.type		__nv_reservedSMEM_allocation_mask,@object
	.size		__nv_reservedSMEM_allocation_mask,(.L_2 - __nv_reservedSMEM_allocation_mask)
__nv_reservedSMEM_allocation_mask:
	.zero		4
.L_2:


//--------------------- .nv.constant0.kernel_cutlass_kernel_cudnngemm_amaxdense_blockscaled_gemm_persistent_amaxSm100BlockScaledPersistentDenseGemmKernel_object_at__TiledMMA_ThrLayoutVMNK11110000_PermutationMNK____MMAAtom_Thr_0 --------------------------
	.section	.nv.constant0.kernel_cutlass_kernel_cudnngemm_amaxdense_blockscaled_gemm_persistent_amaxSm100BlockScaledPersistentDenseGemmKernel_object_at__TiledMMA_ThrLayoutVMNK11110000_PermutationMNK____MMAAtom_Thr_0,"a",@progbits
	.sectionflags	@""
	.align	4
.nv.constant0.kernel_cutlass_kernel_cudnngemm_amaxdense_blockscaled_gemm_persistent_amaxSm100BlockScaledPersistentDenseGemmKernel_object_at__TiledMMA_ThrLayoutVMNK11110000_PermutationMNK____MMAAtom_Thr_0:
	.zero		1644


//--------------------- SYMBOLS --------------------------

	.type		.nv.reservedSmem.offset0,@object
	.size		.nv.reservedSmem.offset0,0x4
	.type		.nv.reservedSmem.cap,@object
	.size		.nv.reservedSmem.cap,0x4
